//
// Generated by NVIDIA NVVM Compiler
//
// Compiler Build ID: CL-36424714
// Cuda compilation tools, release 13.0, V13.0.88
// Based on NVVM 20.0.0
//

.version 9.0
.target sm_100
.address_size 64

	// .globl	_Z14forward_kernelPfS_S_S_iii

.visible .entry _Z14forward_kernelPfS_S_S_iii(
	.param .u64 .ptr .align 1 _Z14forward_kernelPfS_S_S_iii_param_0,
	.param .u64 .ptr .align 1 _Z14forward_kernelPfS_S_S_iii_param_1,
	.param .u64 .ptr .align 1 _Z14forward_kernelPfS_S_S_iii_param_2,
	.param .u64 .ptr .align 1 _Z14forward_kernelPfS_S_S_iii_param_3,
	.param .u32 _Z14forward_kernelPfS_S_S_iii_param_4,
	.param .u32 _Z14forward_kernelPfS_S_S_iii_param_5,
	.param .u32 _Z14forward_kernelPfS_S_S_iii_param_6
)
{
	.reg .pred 	%p<11>;
	.reg .b32 	%r<54>;
	.reg .b32 	%f<110>;
	.reg .b64 	%rd<31>;

	ld.param.u64 	%rd7, [_Z14forward_kernelPfS_S_S_iii_param_0];
	ld.param.u64 	%rd8, [_Z14forward_kernelPfS_S_S_iii_param_1];
	ld.param.u64 	%rd5, [_Z14forward_kernelPfS_S_S_iii_param_2];
	ld.param.u64 	%rd6, [_Z14forward_kernelPfS_S_S_iii_param_3];
	ld.param.u32 	%r31, [_Z14forward_kernelPfS_S_S_iii_param_4];
	ld.param.u32 	%r32, [_Z14forward_kernelPfS_S_S_iii_param_5];
	ld.param.u32 	%r33, [_Z14forward_kernelPfS_S_S_iii_param_6];
	cvta.to.global.u64 	%rd1, %rd8;
	cvta.to.global.u64 	%rd2, %rd7;
	mov.u32 	%r34, %ctaid.x;
	mov.u32 	%r35, %ntid.x;
	mov.u32 	%r36, %tid.x;
	mad.lo.s32 	%r1, %r34, %r35, %r36;
	mul.lo.s32 	%r37, %r33, %r32;
	setp.ge.s32 	%p1, %r1, %r37;
	@%p1 bra 	$L__BB0_15;
	cvta.to.global.u64 	%rd9, %rd5;
	div.s32 	%r2, %r1, %r32;
	mul.lo.s32 	%r38, %r2, %r32;
	sub.s32 	%r3, %r1, %r38;
	mul.wide.s32 	%rd10, %r3, 4;
	add.s64 	%rd11, %rd9, %rd10;
	ld.global.f32 	%f109, [%rd11];
	setp.lt.s32 	%p2, %r31, 1;
	@%p2 bra 	$L__BB0_14;
	mul.lo.s32 	%r4, %r2, %r31;
	mul.lo.s32 	%r5, %r3, %r31;
	and.b32  	%r6, %r31, 15;
	setp.lt.u32 	%p3, %r31, 16;
	mov.b32 	%r49, 0;
	@%p3 bra 	$L__BB0_5;
	and.b32  	%r49, %r31, 2147483632;
	neg.s32 	%r47, %r49;
	add.s64 	%rd3, %rd2, 32;
	add.s64 	%rd4, %rd1, 32;
	mov.u32 	%r45, %r5;
	mov.u32 	%r46, %r4;
$L__BB0_4:
	.pragma "nounroll";
	mul.wide.s32 	%rd12, %r46, 4;
	add.s64 	%rd13, %rd3, %rd12;
	mul.wide.s32 	%rd14, %r45, 4;
	add.s64 	%rd15, %rd4, %rd14;
	ld.global.f32 	%f16, [%rd13+-32];
	ld.global.f32 	%f17, [%rd15+-32];
	fma.rn.f32 	%f18, %f16, %f17, %f109;
	ld.global.f32 	%f19, [%rd13+-28];
	ld.global.f32 	%f20, [%rd15+-28];
	fma.rn.f32 	%f21, %f19, %f20, %f18;
	ld.global.f32 	%f22, [%rd13+-24];
	ld.global.f32 	%f23, [%rd15+-24];
	fma.rn.f32 	%f24, %f22, %f23, %f21;
	ld.global.f32 	%f25, [%rd13+-20];
	ld.global.f32 	%f26, [%rd15+-20];
	fma.rn.f32 	%f27, %f25, %f26, %f24;
	ld.global.f32 	%f28, [%rd13+-16];
	ld.global.f32 	%f29, [%rd15+-16];
	fma.rn.f32 	%f30, %f28, %f29, %f27;
	ld.global.f32 	%f31, [%rd13+-12];
	ld.global.f32 	%f32, [%rd15+-12];
	fma.rn.f32 	%f33, %f31, %f32, %f30;
	ld.global.f32 	%f34, [%rd13+-8];
	ld.global.f32 	%f35, [%rd15+-8];
	fma.rn.f32 	%f36, %f34, %f35, %f33;
	ld.global.f32 	%f37, [%rd13+-4];
	ld.global.f32 	%f38, [%rd15+-4];
	fma.rn.f32 	%f39, %f37, %f38, %f36;
	ld.global.f32 	%f40, [%rd13];
	ld.global.f32 	%f41, [%rd15];
	fma.rn.f32 	%f42, %f40, %f41, %f39;
	ld.global.f32 	%f43, [%rd13+4];
	ld.global.f32 	%f44, [%rd15+4];
	fma.rn.f32 	%f45, %f43, %f44, %f42;
	ld.global.f32 	%f46, [%rd13+8];
	ld.global.f32 	%f47, [%rd15+8];
	fma.rn.f32 	%f48, %f46, %f47, %f45;
	ld.global.f32 	%f49, [%rd13+12];
	ld.global.f32 	%f50, [%rd15+12];
	fma.rn.f32 	%f51, %f49, %f50, %f48;
	ld.global.f32 	%f52, [%rd13+16];
	ld.global.f32 	%f53, [%rd15+16];
	fma.rn.f32 	%f54, %f52, %f53, %f51;
	ld.global.f32 	%f55, [%rd13+20];
	ld.global.f32 	%f56, [%rd15+20];
	fma.rn.f32 	%f57, %f55, %f56, %f54;
	ld.global.f32 	%f58, [%rd13+24];
	ld.global.f32 	%f59, [%rd15+24];
	fma.rn.f32 	%f60, %f58, %f59, %f57;
	ld.global.f32 	%f61, [%rd13+28];
	ld.global.f32 	%f62, [%rd15+28];
	fma.rn.f32 	%f109, %f61, %f62, %f60;
	add.s32 	%r47, %r47, 16;
	add.s32 	%r46, %r46, 16;
	add.s32 	%r45, %r45, 16;
	setp.ne.s32 	%p4, %r47, 0;
	@%p4 bra 	$L__BB0_4;
$L__BB0_5:
	setp.eq.s32 	%p5, %r6, 0;
	@%p5 bra 	$L__BB0_14;
	and.b32  	%r16, %r31, 7;
	setp.lt.u32 	%p6, %r6, 8;
	@%p6 bra 	$L__BB0_8;
	add.s32 	%r40, %r49, %r4;
	mul.wide.s32 	%rd16, %r40, 4;
	add.s64 	%rd17, %rd2, %rd16;
	ld.global.f32 	%f64, [%rd17];
	add.s32 	%r41, %r49, %r5;
	mul.wide.s32 	%rd18, %r41, 4;
	add.s64 	%rd19, %rd1, %rd18;
	ld.global.f32 	%f65, [%rd19];
	fma.rn.f32 	%f66, %f64, %f65, %f109;
	ld.global.f32 	%f67, [%rd17+4];
	ld.global.f32 	%f68, [%rd19+4];
	fma.rn.f32 	%f69, %f67, %f68, %f66;
	ld.global.f32 	%f70, [%rd17+8];
	ld.global.f32 	%f71, [%rd19+8];
	fma.rn.f32 	%f72, %f70, %f71, %f69;
	ld.global.f32 	%f73, [%rd17+12];
	ld.global.f32 	%f74, [%rd19+12];
	fma.rn.f32 	%f75, %f73, %f74, %f72;
	ld.global.f32 	%f76, [%rd17+16];
	ld.global.f32 	%f77, [%rd19+16];
	fma.rn.f32 	%f78, %f76, %f77, %f75;
	ld.global.f32 	%f79, [%rd17+20];
	ld.global.f32 	%f80, [%rd19+20];
	fma.rn.f32 	%f81, %f79, %f80, %f78;
	ld.global.f32 	%f82, [%rd17+24];
	ld.global.f32 	%f83, [%rd19+24];
	fma.rn.f32 	%f84, %f82, %f83, %f81;
	ld.global.f32 	%f85, [%rd17+28];
	ld.global.f32 	%f86, [%rd19+28];
	fma.rn.f32 	%f109, %f85, %f86, %f84;
	add.s32 	%r49, %r49, 8;
$L__BB0_8:
	setp.eq.s32 	%p7, %r16, 0;
	@%p7 bra 	$L__BB0_14;
	and.b32  	%r19, %r31, 3;
	setp.lt.u32 	%p8, %r16, 4;
	@%p8 bra 	$L__BB0_11;
	add.s32 	%r42, %r49, %r4;
	mul.wide.s32 	%rd20, %r42, 4;
	add.s64 	%rd21, %rd2, %rd20;
	ld.global.f32 	%f88, [%rd21];
	add.s32 	%r43, %r49, %r5;
	mul.wide.s32 	%rd22, %r43, 4;
	add.s64 	%rd23, %rd1, %rd22;
	ld.global.f32 	%f89, [%rd23];
	fma.rn.f32 	%f90, %f88, %f89, %f109;
	ld.global.f32 	%f91, [%rd21+4];
	ld.global.f32 	%f92, [%rd23+4];
	fma.rn.f32 	%f93, %f91, %f92, %f90;
	ld.global.f32 	%f94, [%rd21+8];
	ld.global.f32 	%f95, [%rd23+8];
	fma.rn.f32 	%f96, %f94, %f95, %f93;
	ld.global.f32 	%f97, [%rd21+12];
	ld.global.f32 	%f98, [%rd23+12];
	fma.rn.f32 	%f109, %f97, %f98, %f96;
	add.s32 	%r49, %r49, 4;
$L__BB0_11:
	setp.eq.s32 	%p9, %r19, 0;
	@%p9 bra 	$L__BB0_14;
	add.s32 	%r53, %r49, %r5;
	add.s32 	%r52, %r49, %r4;
	neg.s32 	%r51, %r19;
$L__BB0_13:
	.pragma "nounroll";
	mul.wide.s32 	%rd24, %r53, 4;
	add.s64 	%rd25, %rd1, %rd24;
	mul.wide.s32 	%rd26, %r52, 4;
	add.s64 	%rd27, %rd2, %rd26;
	ld.global.f32 	%f99, [%rd27];
	ld.global.f32 	%f100, [%rd25];
	fma.rn.f32 	%f109, %f99, %f100, %f109;
	add.s32 	%r53, %r53, 1;
	add.s32 	%r52, %r52, 1;
	add.s32 	%r51, %r51, 1;
	setp.ne.s32 	%p10, %r51, 0;
	@%p10 bra 	$L__BB0_13;
$L__BB0_14:
	mad.lo.s32 	%r44, %r2, %r32, %r3;
	cvta.to.global.u64 	%rd28, %rd6;
	mul.wide.s32 	%rd29, %r44, 4;
	add.s64 	%rd30, %rd28, %rd29;
	st.global.f32 	[%rd30], %f109;
$L__BB0_15:
	ret;

}
	// .globl	_Z15backward_kernelPfS_S_S_S_S_iii
.visible .entry _Z15backward_kernelPfS_S_S_S_S_iii(
	.param .u64 .ptr .align 1 _Z15backward_kernelPfS_S_S_S_S_iii_param_0,
	.param .u64 .ptr .align 1 _Z15backward_kernelPfS_S_S_S_S_iii_param_1,
	.param .u64 .ptr .align 1 _Z15backward_kernelPfS_S_S_S_S_iii_param_2,
	.param .u64 .ptr .align 1 _Z15backward_kernelPfS_S_S_S_S_iii_param_3,
	.param .u64 .ptr .align 1 _Z15backward_kernelPfS_S_S_S_S_iii_param_4,
	.param .u64 .ptr .align 1 _Z15backward_kernelPfS_S_S_S_S_iii_param_5,
	.param .u32 _Z15backward_kernelPfS_S_S_S_S_iii_param_6,
	.param .u32 _Z15backward_kernelPfS_S_S_S_S_iii_param_7,
	.param .u32 _Z15backward_kernelPfS_S_S_S_S_iii_param_8
)
{
	.reg .pred 	%p<21>;
	.reg .b32 	%r<89>;
	.reg .b32 	%f<186>;
	.reg .b64 	%rd<67>;

	ld.param.u64 	%rd9, [_Z15backward_kernelPfS_S_S_S_S_iii_param_0];
	ld.param.u64 	%rd10, [_Z15backward_kernelPfS_S_S_S_S_iii_param_1];
	ld.param.u64 	%rd11, [_Z15backward_kernelPfS_S_S_S_S_iii_param_2];
	ld.param.u64 	%rd12, [_Z15backward_kernelPfS_S_S_S_S_iii_param_3];
	ld.param.u64 	%rd8, [_Z15backward_kernelPfS_S_S_S_S_iii_param_5];
	ld.param.u32 	%r50, [_Z15backward_kernelPfS_S_S_S_S_iii_param_6];
	ld.param.u32 	%r51, [_Z15backward_kernelPfS_S_S_S_S_iii_param_7];
	ld.param.u32 	%r52, [_Z15backward_kernelPfS_S_S_S_S_iii_param_8];
	cvta.to.global.u64 	%rd1, %rd12;
	cvta.to.global.u64 	%rd2, %rd10;
	cvta.to.global.u64 	%rd3, %rd11;
	cvta.to.global.u64 	%rd4, %rd9;
	mov.u32 	%r53, %ctaid.x;
	mov.u32 	%r54, %ntid.x;
	mov.u32 	%r55, %tid.x;
	mad.lo.s32 	%r1, %r53, %r54, %r55;
	mul.lo.s32 	%r56, %r52, %r51;
	setp.ge.s32 	%p1, %r1, %r56;
	@%p1 bra 	$L__BB1_15;
	div.s32 	%r2, %r1, %r51;
	mul.lo.s32 	%r57, %r2, %r51;
	sub.s32 	%r3, %r1, %r57;
	setp.lt.s32 	%p2, %r50, 1;
	mul.wide.s32 	%rd13, %r1, 4;
	add.s64 	%rd5, %rd4, %rd13;
	@%p2 bra 	$L__BB1_14;
	mul.lo.s32 	%r4, %r3, %r50;
	mul.lo.s32 	%r5, %r2, %r50;
	and.b32  	%r6, %r50, 15;
	setp.lt.u32 	%p3, %r50, 16;
	mov.b32 	%r78, 0;
	@%p3 bra 	$L__BB1_5;
	and.b32  	%r78, %r50, 2147483632;
	neg.s32 	%r76, %r78;
	mov.u32 	%r74, %r5;
	mov.u32 	%r75, %r4;
$L__BB1_4:
	.pragma "nounroll";
	mul.wide.s32 	%rd14, %r75, 4;
	add.s64 	%rd15, %rd1, %rd14;
	mul.wide.s32 	%rd16, %r74, 4;
	add.s64 	%rd17, %rd2, %rd16;
	ld.global.f32 	%f13, [%rd5];
	ld.global.f32 	%f14, [%rd17];
	mul.f32 	%f15, %f13, %f14;
	atom.global.add.f32 	%f16, [%rd15], %f15;
	ld.global.f32 	%f17, [%rd5];
	ld.global.f32 	%f18, [%rd17+4];
	mul.f32 	%f19, %f17, %f18;
	atom.global.add.f32 	%f20, [%rd15+4], %f19;
	ld.global.f32 	%f21, [%rd5];
	ld.global.f32 	%f22, [%rd17+8];
	mul.f32 	%f23, %f21, %f22;
	atom.global.add.f32 	%f24, [%rd15+8], %f23;
	ld.global.f32 	%f25, [%rd5];
	ld.global.f32 	%f26, [%rd17+12];
	mul.f32 	%f27, %f25, %f26;
	atom.global.add.f32 	%f28, [%rd15+12], %f27;
	ld.global.f32 	%f29, [%rd5];
	ld.global.f32 	%f30, [%rd17+16];
	mul.f32 	%f31, %f29, %f30;
	atom.global.add.f32 	%f32, [%rd15+16], %f31;
	ld.global.f32 	%f33, [%rd5];
	ld.global.f32 	%f34, [%rd17+20];
	mul.f32 	%f35, %f33, %f34;
	atom.global.add.f32 	%f36, [%rd15+20], %f35;
	ld.global.f32 	%f37, [%rd5];
	ld.global.f32 	%f38, [%rd17+24];
	mul.f32 	%f39, %f37, %f38;
	atom.global.add.f32 	%f40, [%rd15+24], %f39;
	ld.global.f32 	%f41, [%rd5];
	ld.global.f32 	%f42, [%rd17+28];
	mul.f32 	%f43, %f41, %f42;
	atom.global.add.f32 	%f44, [%rd15+28], %f43;
	ld.global.f32 	%f45, [%rd5];
	ld.global.f32 	%f46, [%rd17+32];
	mul.f32 	%f47, %f45, %f46;
	atom.global.add.f32 	%f48, [%rd15+32], %f47;
	ld.global.f32 	%f49, [%rd5];
	ld.global.f32 	%f50, [%rd17+36];
	mul.f32 	%f51, %f49, %f50;
	atom.global.add.f32 	%f52, [%rd15+36], %f51;
	ld.global.f32 	%f53, [%rd5];
	ld.global.f32 	%f54, [%rd17+40];
	mul.f32 	%f55, %f53, %f54;
	atom.global.add.f32 	%f56, [%rd15+40], %f55;
	ld.global.f32 	%f57, [%rd5];
	ld.global.f32 	%f58, [%rd17+44];
	mul.f32 	%f59, %f57, %f58;
	atom.global.add.f32 	%f60, [%rd15+44], %f59;
	ld.global.f32 	%f61, [%rd5];
	ld.global.f32 	%f62, [%rd17+48];
	mul.f32 	%f63, %f61, %f62;
	atom.global.add.f32 	%f64, [%rd15+48], %f63;
	ld.global.f32 	%f65, [%rd5];
	ld.global.f32 	%f66, [%rd17+52];
	mul.f32 	%f67, %f65, %f66;
	atom.global.add.f32 	%f68, [%rd15+52], %f67;
	ld.global.f32 	%f69, [%rd5];
	ld.global.f32 	%f70, [%rd17+56];
	mul.f32 	%f71, %f69, %f70;
	atom.global.add.f32 	%f72, [%rd15+56], %f71;
	ld.global.f32 	%f73, [%rd5];
	ld.global.f32 	%f74, [%rd17+60];
	mul.f32 	%f75, %f73, %f74;
	atom.global.add.f32 	%f76, [%rd15+60], %f75;
	add.s32 	%r76, %r76, 16;
	add.s32 	%r75, %r75, 16;
	add.s32 	%r74, %r74, 16;
	setp.ne.s32 	%p4, %r76, 0;
	@%p4 bra 	$L__BB1_4;
$L__BB1_5:
	setp.eq.s32 	%p5, %r6, 0;
	@%p5 bra 	$L__BB1_14;
	and.b32  	%r16, %r50, 7;
	setp.lt.u32 	%p6, %r6, 8;
	@%p6 bra 	$L__BB1_8;
	add.s32 	%r59, %r78, %r4;
	mul.wide.s32 	%rd18, %r59, 4;
	add.s64 	%rd19, %rd1, %rd18;
	ld.global.f32 	%f77, [%rd5];
	add.s32 	%r60, %r78, %r5;
	mul.wide.s32 	%rd20, %r60, 4;
	add.s64 	%rd21, %rd2, %rd20;
	ld.global.f32 	%f78, [%rd21];
	mul.f32 	%f79, %f77, %f78;
	atom.global.add.f32 	%f80, [%rd19], %f79;
	ld.global.f32 	%f81, [%rd5];
	ld.global.f32 	%f82, [%rd21+4];
	mul.f32 	%f83, %f81, %f82;
	atom.global.add.f32 	%f84, [%rd19+4], %f83;
	ld.global.f32 	%f85, [%rd5];
	ld.global.f32 	%f86, [%rd21+8];
	mul.f32 	%f87, %f85, %f86;
	atom.global.add.f32 	%f88, [%rd19+8], %f87;
	ld.global.f32 	%f89, [%rd5];
	ld.global.f32 	%f90, [%rd21+12];
	mul.f32 	%f91, %f89, %f90;
	atom.global.add.f32 	%f92, [%rd19+12], %f91;
	ld.global.f32 	%f93, [%rd5];
	ld.global.f32 	%f94, [%rd21+16];
	mul.f32 	%f95, %f93, %f94;
	atom.global.add.f32 	%f96, [%rd19+16], %f95;
	ld.global.f32 	%f97, [%rd5];
	ld.global.f32 	%f98, [%rd21+20];
	mul.f32 	%f99, %f97, %f98;
	atom.global.add.f32 	%f100, [%rd19+20], %f99;
	ld.global.f32 	%f101, [%rd5];
	ld.global.f32 	%f102, [%rd21+24];
	mul.f32 	%f103, %f101, %f102;
	atom.global.add.f32 	%f104, [%rd19+24], %f103;
	ld.global.f32 	%f105, [%rd5];
	ld.global.f32 	%f106, [%rd21+28];
	mul.f32 	%f107, %f105, %f106;
	atom.global.add.f32 	%f108, [%rd19+28], %f107;
	add.s32 	%r78, %r78, 8;
$L__BB1_8:
	setp.eq.s32 	%p7, %r16, 0;
	@%p7 bra 	$L__BB1_14;
	and.b32  	%r19, %r50, 3;
	setp.lt.u32 	%p8, %r16, 4;
	@%p8 bra 	$L__BB1_11;
	add.s32 	%r61, %r78, %r4;
	mul.wide.s32 	%rd22, %r61, 4;
	add.s64 	%rd23, %rd1, %rd22;
	ld.global.f32 	%f109, [%rd5];
	add.s32 	%r62, %r78, %r5;
	mul.wide.s32 	%rd24, %r62, 4;
	add.s64 	%rd25, %rd2, %rd24;
	ld.global.f32 	%f110, [%rd25];
	mul.f32 	%f111, %f109, %f110;
	atom.global.add.f32 	%f112, [%rd23], %f111;
	ld.global.f32 	%f113, [%rd5];
	ld.global.f32 	%f114, [%rd25+4];
	mul.f32 	%f115, %f113, %f114;
	atom.global.add.f32 	%f116, [%rd23+4], %f115;
	ld.global.f32 	%f117, [%rd5];
	ld.global.f32 	%f118, [%rd25+8];
	mul.f32 	%f119, %f117, %f118;
	atom.global.add.f32 	%f120, [%rd23+8], %f119;
	ld.global.f32 	%f121, [%rd5];
	ld.global.f32 	%f122, [%rd25+12];
	mul.f32 	%f123, %f121, %f122;
	atom.global.add.f32 	%f124, [%rd23+12], %f123;
	add.s32 	%r78, %r78, 4;
$L__BB1_11:
	setp.eq.s32 	%p9, %r19, 0;
	@%p9 bra 	$L__BB1_14;
	add.s32 	%r82, %r78, %r5;
	add.s32 	%r81, %r78, %r4;
	neg.s32 	%r80, %r19;
$L__BB1_13:
	.pragma "nounroll";
	mul.wide.s32 	%rd26, %r82, 4;
	add.s64 	%rd27, %rd2, %rd26;
	mul.wide.s32 	%rd28, %r81, 4;
	add.s64 	%rd29, %rd1, %rd28;
	ld.global.f32 	%f125, [%rd5];
	ld.global.f32 	%f126, [%rd27];
	mul.f32 	%f127, %f125, %f126;
	atom.global.add.f32 	%f128, [%rd29], %f127;
	add.s32 	%r82, %r82, 1;
	add.s32 	%r81, %r81, 1;
	add.s32 	%r80, %r80, 1;
	setp.ne.s32 	%p10, %r80, 0;
	@%p10 bra 	$L__BB1_13;
$L__BB1_14:
	ld.param.u64 	%rd66, [_Z15backward_kernelPfS_S_S_S_S_iii_param_4];
	cvta.to.global.u64 	%rd30, %rd66;
	mul.wide.s32 	%rd31, %r3, 4;
	add.s64 	%rd32, %rd30, %rd31;
	ld.global.f32 	%f129, [%rd5];
	atom.global.add.f32 	%f130, [%rd32], %f129;
$L__BB1_15:
	mul.lo.s32 	%r63, %r52, %r50;
	setp.ge.s32 	%p11, %r1, %r63;
	@%p11 bra 	$L__BB1_29;
	div.s32 	%r31, %r1, %r50;
	mul.lo.s32 	%r64, %r31, %r50;
	sub.s32 	%r32, %r1, %r64;
	setp.lt.s32 	%p12, %r51, 1;
	mov.f32 	%f185, 0f00000000;
	@%p12 bra 	$L__BB1_28;
	mul.lo.s32 	%r33, %r31, %r51;
	and.b32  	%r34, %r51, 7;
	setp.lt.u32 	%p13, %r51, 8;
	mov.f32 	%f185, 0f00000000;
	mov.b32 	%r87, 0;
	@%p13 bra 	$L__BB1_20;
	and.b32  	%r87, %r51, 2147483640;
	neg.s32 	%r85, %r87;
	shl.b32 	%r37, %r50, 3;
	add.s64 	%rd6, %rd4, 16;
	mov.f32 	%f185, 0f00000000;
	mul.wide.s32 	%rd37, %r50, 4;
	mov.u32 	%r83, %r33;
	mov.u32 	%r84, %r32;
$L__BB1_19:
	.pragma "nounroll";
	mul.wide.s32 	%rd33, %r83, 4;
	add.s64 	%rd34, %rd6, %rd33;
	ld.global.f32 	%f135, [%rd34+-16];
	mul.wide.s32 	%rd35, %r84, 4;
	add.s64 	%rd36, %rd3, %rd35;
	ld.global.f32 	%f136, [%rd36];
	fma.rn.f32 	%f137, %f135, %f136, %f185;
	ld.global.f32 	%f138, [%rd34+-12];
	add.s64 	%rd38, %rd36, %rd37;
	ld.global.f32 	%f139, [%rd38];
	fma.rn.f32 	%f140, %f138, %f139, %f137;
	ld.global.f32 	%f141, [%rd34+-8];
	add.s64 	%rd39, %rd38, %rd37;
	ld.global.f32 	%f142, [%rd39];
	fma.rn.f32 	%f143, %f141, %f142, %f140;
	ld.global.f32 	%f144, [%rd34+-4];
	add.s64 	%rd40, %rd39, %rd37;
	ld.global.f32 	%f145, [%rd40];
	fma.rn.f32 	%f146, %f144, %f145, %f143;
	ld.global.f32 	%f147, [%rd34];
	add.s64 	%rd41, %rd40, %rd37;
	ld.global.f32 	%f148, [%rd41];
	fma.rn.f32 	%f149, %f147, %f148, %f146;
	ld.global.f32 	%f150, [%rd34+4];
	add.s64 	%rd42, %rd41, %rd37;
	ld.global.f32 	%f151, [%rd42];
	fma.rn.f32 	%f152, %f150, %f151, %f149;
	ld.global.f32 	%f153, [%rd34+8];
	add.s64 	%rd43, %rd42, %rd37;
	ld.global.f32 	%f154, [%rd43];
	fma.rn.f32 	%f155, %f153, %f154, %f152;
	ld.global.f32 	%f156, [%rd34+12];
	add.s64 	%rd44, %rd43, %rd37;
	ld.global.f32 	%f157, [%rd44];
	fma.rn.f32 	%f185, %f156, %f157, %f155;
	add.s32 	%r85, %r85, 8;
	add.s32 	%r84, %r84, %r37;
	add.s32 	%r83, %r83, 8;
	setp.ne.s32 	%p14, %r85, 0;
	@%p14 bra 	$L__BB1_19;
$L__BB1_20:
	setp.eq.s32 	%p15, %r34, 0;
	@%p15 bra 	$L__BB1_28;
	and.b32  	%r45, %r51, 3;
	setp.lt.u32 	%p16, %r34, 4;
	@%p16 bra 	$L__BB1_23;
	add.s32 	%r66, %r87, %r33;
	mul.wide.s32 	%rd45, %r66, 4;
	add.s64 	%rd46, %rd4, %rd45;
	ld.global.f32 	%f159, [%rd46];
	mad.lo.s32 	%r67, %r87, %r50, %r32;
	mul.wide.s32 	%rd47, %r67, 4;
	add.s64 	%rd48, %rd3, %rd47;
	ld.global.f32 	%f160, [%rd48];
	fma.rn.f32 	%f161, %f159, %f160, %f185;
	ld.global.f32 	%f162, [%rd46+4];
	mul.wide.s32 	%rd49, %r50, 4;
	add.s64 	%rd50, %rd48, %rd49;
	ld.global.f32 	%f163, [%rd50];
	fma.rn.f32 	%f164, %f162, %f163, %f161;
	ld.global.f32 	%f165, [%rd46+8];
	add.s64 	%rd51, %rd50, %rd49;
	ld.global.f32 	%f166, [%rd51];
	fma.rn.f32 	%f167, %f165, %f166, %f164;
	ld.global.f32 	%f168, [%rd46+12];
	add.s64 	%rd52, %rd51, %rd49;
	ld.global.f32 	%f169, [%rd52];
	fma.rn.f32 	%f185, %f168, %f169, %f167;
	add.s32 	%r87, %r87, 4;
$L__BB1_23:
	setp.eq.s32 	%p17, %r45, 0;
	@%p17 bra 	$L__BB1_28;
	setp.eq.s32 	%p18, %r45, 1;
	@%p18 bra 	$L__BB1_26;
	add.s32 	%r68, %r87, %r33;
	mul.wide.s32 	%rd53, %r68, 4;
	add.s64 	%rd54, %rd4, %rd53;
	ld.global.f32 	%f171, [%rd54];
	mad.lo.s32 	%r69, %r87, %r50, %r32;
	mul.wide.s32 	%rd55, %r69, 4;
	add.s64 	%rd56, %rd3, %rd55;
	ld.global.f32 	%f172, [%rd56];
	fma.rn.f32 	%f173, %f171, %f172, %f185;
	ld.global.f32 	%f174, [%rd54+4];
	mul.wide.s32 	%rd57, %r50, 4;
	add.s64 	%rd58, %rd56, %rd57;
	ld.global.f32 	%f175, [%rd58];
	fma.rn.f32 	%f185, %f174, %f175, %f173;
	add.s32 	%r87, %r87, 2;
$L__BB1_26:
	and.b32  	%r70, %r51, 1;
	setp.eq.b32 	%p19, %r70, 1;
	not.pred 	%p20, %p19;
	@%p20 bra 	$L__BB1_28;
	add.s32 	%r71, %r87, %r33;
	mul.wide.s32 	%rd59, %r71, 4;
	add.s64 	%rd60, %rd4, %rd59;
	ld.global.f32 	%f176, [%rd60];
	mad.lo.s32 	%r72, %r87, %r50, %r32;
	mul.wide.s32 	%rd61, %r72, 4;
	add.s64 	%rd62, %rd3, %rd61;
	ld.global.f32 	%f177, [%rd62];
	fma.rn.f32 	%f185, %f176, %f177, %f185;
$L__BB1_28:
	mad.lo.s32 	%r73, %r31, %r50, %r32;
	cvta.to.global.u64 	%rd63, %rd8;
	mul.wide.s32 	%rd64, %r73, 4;
	add.s64 	%rd65, %rd63, %rd64;
	st.global.f32 	[%rd65], %f185;
$L__BB1_29:
	ret;

}


// ===== COMPILED SASS (sm_100) =====

	.target	sm_100

	.elftype	@"ET_EXEC"


//--------------------- .note.nv.tkinfo           --------------------------
	.section	.note.nv.tkinfo,"",@"SHT_NOTE"
	.sectionflags	@"SHF_NOTE_NV_TKINFO"
	.tkinfo
        /*0018*/ 	.word	0x00000002
        /*0030*/ 	.string	""
        /*0030*/ 	.string	"ptxas"
        /*0030*/ 	.string	"Cuda compilation tools, release 13.0, V13.0.88"
        /*0030*/ 	.string	"Build cuda_13.0.r13.0/compiler.36424714_0"
        /*0030*/ 	.string	"-arch sm_100 -m 64 "



//--------------------- .note.nv.cuinfo           --------------------------
	.section	.note.nv.cuinfo,"",@"SHT_NOTE"
	.sectionflags	@"SHF_NOTE_NV_CUINFO"
        /*0018*/ 	.short	0x0002
        /*001a*/ 	.short	0x0064
        /*001c*/ 	.short	0x0082
	.zero		2


//--------------------- .nv.info                  --------------------------
	.section	.nv.info,"",@"SHT_CUDA_INFO"
	.align	4


	//----- nvinfo : EIATTR_REGCOUNT
	.align		4
        /*0000*/ 	.byte	0x04, 0x2f
        /*0002*/ 	.short	(.L_1 - .L_0)
	.align		4
.L_0:
        /*0004*/ 	.word	index@(_Z14forward_kernelPfS_S_S_iii)
        /*0008*/ 	.word	0x0000001f


	//----- nvinfo : EIATTR_FRAME_SIZE
	.align		4
.L_1:
        /*000c*/ 	.byte	0x04, 0x11
        /*000e*/ 	.short	(.L_3 - .L_2)
	.align		4
.L_2:
        /*0010*/ 	.word	index@(_Z14forward_kernelPfS_S_S_iii)
        /*0014*/ 	.word	0x00000000


	//----- nvinfo : EIATTR_REGCOUNT
	.align		4
.L_3:
        /*0018*/ 	.byte	0x04, 0x2f
        /*001a*/ 	.short	(.L_5 - .L_4)
	.align		4
.L_4:
        /*001c*/ 	.word	index@(_Z15backward_kernelPfS_S_S_S_S_iii)
        /*0020*/ 	.word	0x00000020


	//----- nvinfo : EIATTR_FRAME_SIZE
	.align		4
.L_5:
        /*0024*/ 	.byte	0x04, 0x11
        /*0026*/ 	.short	(.L_7 - .L_6)
	.align		4
.L_6:
        /*0028*/ 	.word	index@(_Z15backward_kernelPfS_S_S_S_S_iii)
        /*002c*/ 	.word	0x00000000


	//----- nvinfo : EIATTR_MIN_STACK_SIZE
	.align		4
.L_7:
        /*0030*/ 	.byte	0x04, 0x12
        /*0032*/ 	.short	(.L_9 - .L_8)
	.align		4
.L_8:
        /*0034*/ 	.word	index@(_Z15backward_kernelPfS_S_S_S_S_iii)
        /*0038*/ 	.word	0x00000000


	//----- nvinfo : EIATTR_MIN_STACK_SIZE
	.align		4
.L_9:
        /*003c*/ 	.byte	0x04, 0x12
        /*003e*/ 	.short	(.L_11 - .L_10)
	.align		4
.L_10:
        /*0040*/ 	.word	index@(_Z14forward_kernelPfS_S_S_iii)
        /*0044*/ 	.word	0x00000000
.L_11:


//--------------------- .nv.compat                --------------------------
	.section	.nv.compat,"",@"SHT_CUDA_COMPAT_INFO"
	.align	4
        /*0000*/ 	.byte	0x02, 0x09, 0x00, 0x00, 0x02, 0x02, 0x01, 0x00, 0x02, 0x05, 0x05, 0x00, 0x03, 0x07, 0x01, 0x01
        /*0010*/ 	.byte	0x02, 0x03, 0x00, 0x00, 0x02, 0x06, 0x01, 0x00, 0x04, 0x0b, 0x08, 0x00, 0x09, 0x00, 0x00, 0x00
        /*0020*/ 	.byte	0x00, 0x00, 0x00, 0x00


//--------------------- .nv.info._Z15backward_kernelPfS_S_S_S_S_iii --------------------------
	.section	.nv.info._Z15backward_kernelPfS_S_S_S_S_iii,"",@"SHT_CUDA_INFO"
	.sectionflags	@""
	.align	4


	//----- nvinfo : EIATTR_CUDA_API_VERSION
	.align		4
        /*0000*/ 	.byte	0x04, 0x37
        /*0002*/ 	.short	(.L_13 - .L_12)
.L_12:
        /*0004*/ 	.word	0x00000082


	//----- nvinfo : EIATTR_KPARAM_INFO
	.align		4
.L_13:
        /*0008*/ 	.byte	0x04, 0x17
        /*000a*/ 	.short	(.L_15 - .L_14)
.L_14:
        /*000c*/ 	.word	0x00000000
        /*0010*/ 	.short	0x0008
        /*0012*/ 	.short	0x0038
        /*0014*/ 	.byte	0x00, 0xf0, 0x11, 0x00


	//----- nvinfo : EIATTR_KPARAM_INFO
	.align		4
.L_15:
        /*0018*/ 	.byte	0x04, 0x17
        /*001a*/ 	.short	(.L_17 - .L_16)
.L_16:
        /*001c*/ 	.word	0x00000000
        /*0020*/ 	.short	0x0007
        /*0022*/ 	.short	0x0034
        /*0024*/ 	.byte	0x00, 0xf0, 0x11, 0x00


	//----- nvinfo : EIATTR_KPARAM_INFO
	.align		4
.L_17:
        /*0028*/ 	.byte	0x04, 0x17
        /*002a*/ 	.short	(.L_19 - .L_18)
.L_18:
        /*002c*/ 	.word	0x00000000
        /*0030*/ 	.short	0x0006
        /*0032*/ 	.short	0x0030
        /*0034*/ 	.byte	0x00, 0xf0, 0x11, 0x00


	//----- nvinfo : EIATTR_KPARAM_INFO
	.align		4
.L_19:
        /*0038*/ 	.byte	0x04, 0x17
        /*003a*/ 	.short	(.L_21 - .L_20)
.L_20:
        /*003c*/ 	.word	0x00000000
        /*0040*/ 	.short	0x0005
        /*0042*/ 	.short	0x0028
        /*0044*/ 	.byte	0x00, 0xf5, 0x21, 0x00


	//----- nvinfo : EIATTR_KPARAM_INFO
	.align		4
.L_21:
        /*0048*/ 	.byte	0x04, 0x17
        /*004a*/ 	.short	(.L_23 - .L_22)
.L_22:
        /*004c*/ 	.word	0x00000000
        /*0050*/ 	.short	0x0004
        /*0052*/ 	.short	0x0020
        /*0054*/ 	.byte	0x00, 0xf5, 0x21, 0x00


	//----- nvinfo : EIATTR_KPARAM_INFO
	.align		4
.L_23:
        /*0058*/ 	.byte	0x04, 0x17
        /*005a*/ 	.short	(.L_25 - .L_24)
.L_24:
        /*005c*/ 	.word	0x00000000
        /*0060*/ 	.short	0x0003
        /*0062*/ 	.short	0x0018
        /*0064*/ 	.byte	0x00, 0xf5, 0x21, 0x00


	//----- nvinfo : EIATTR_KPARAM_INFO
	.align		4
.L_25:
        /*0068*/ 	.byte	0x04, 0x17
        /*006a*/ 	.short	(.L_27 - .L_26)
.L_26:
        /*006c*/ 	.word	0x00000000
        /*0070*/ 	.short	0x0002
        /*0072*/ 	.short	0x0010
        /*0074*/ 	.byte	0x00, 0xf5, 0x21, 0x00


	//----- nvinfo : EIATTR_KPARAM_INFO
	.align		4
.L_27:
        /*0078*/ 	.byte	0x04, 0x17
        /*007a*/ 	.short	(.L_29 - .L_28)
.L_28:
        /*007c*/ 	.word	0x00000000
        /*0080*/ 	.short	0x0001
        /*0082*/ 	.short	0x0008
        /*0084*/ 	.byte	0x00, 0xf5, 0x21, 0x00


	//----- nvinfo : EIATTR_KPARAM_INFO
	.align		4
.L_29:
        /*0088*/ 	.byte	0x04, 0x17
        /*008a*/ 	.short	(.L_31 - .L_30)
.L_30:
        /*008c*/ 	.word	0x00000000
        /*0090*/ 	.short	0x0000
        /*0092*/ 	.short	0x0000
        /*0094*/ 	.byte	0x00, 0xf5, 0x21, 0x00


	//----- nvinfo : EIATTR_SPARSE_MMA_MASK
	.align		4
.L_31:
        /*0098*/ 	.byte	0x03, 0x50
        /*009a*/ 	.short	0x0000


	//----- nvinfo : EIATTR_MAXREG_COUNT
	.align		4
        /*009c*/ 	.byte	0x03, 0x1b
        /*009e*/ 	.short	0x00ff


	//----- nvinfo : EIATTR_MERCURY_ISA_VERSION
	.align		4
        /*00a0*/ 	.byte	0x03, 0x5f
        /*00a2*/ 	.short	0x0101


	//----- nvinfo : EIATTR_VRC_CTA_INIT_COUNT
	.align		4
        /*00a4*/ 	.byte	0x02, 0x4a
	.zero		1
	.zero		1


	//----- nvinfo : EIATTR_EXIT_INSTR_OFFSETS
	.align		4
        /*00a8*/ 	.byte	0x04, 0x1c
        /*00aa*/ 	.short	(.L_33 - .L_32)


	//   ....[0]....
.L_32:
        /*00ac*/ 	.word	0x00000e00


	//   ....[1]....
        /*00b0*/ 	.word	0x000016f0


	//----- nvinfo : EIATTR_CRS_STACK_SIZE
	.align		4
.L_33:
        /*00b4*/ 	.byte	0x04, 0x1e
        /*00b6*/ 	.short	(.L_35 - .L_34)
.L_34:
        /*00b8*/ 	.word	0x00000000


	//----- nvinfo : EIATTR_CBANK_PARAM_SIZE
	.align		4
.L_35:
        /*00bc*/ 	.byte	0x03, 0x19
        /*00be*/ 	.short	0x003c


	//----- nvinfo : EIATTR_PARAM_CBANK
	.align		4
        /*00c0*/ 	.byte	0x04, 0x0a
        /*00c2*/ 	.short	(.L_37 - .L_36)
	.align		4
.L_36:
        /*00c4*/ 	.word	index@(.nv.constant0._Z15backward_kernelPfS_S_S_S_S_iii)
        /*00c8*/ 	.short	0x0380
        /*00ca*/ 	.short	0x003c


	//----- nvinfo : EIATTR_SW_WAR
	.align		4
.L_37:
        /*00cc*/ 	.byte	0x04, 0x36
        /*00ce*/ 	.short	(.L_39 - .L_38)
.L_38:
        /*00d0*/ 	.word	0x00000008
.L_39:


//--------------------- .nv.info._Z14forward_kernelPfS_S_S_iii --------------------------
	.section	.nv.info._Z14forward_kernelPfS_S_S_iii,"",@"SHT_CUDA_INFO"
	.sectionflags	@""
	.align	4


	//----- nvinfo : EIATTR_CUDA_API_VERSION
	.align		4
        /*0000*/ 	.byte	0x04, 0x37
        /*0002*/ 	.short	(.L_41 - .L_40)
.L_40:
        /*0004*/ 	.word	0x00000082


	//----- nvinfo : EIATTR_KPARAM_INFO
	.align		4
.L_41:
        /*0008*/ 	.byte	0x04, 0x17
        /*000a*/ 	.short	(.L_43 - .L_42)
.L_42:
        /*000c*/ 	.word	0x00000000
        /*0010*/ 	.short	0x0006
        /*0012*/ 	.short	0x0028
        /*0014*/ 	.byte	0x00, 0xf0, 0x11, 0x00


	//----- nvinfo : EIATTR_KPARAM_INFO
	.align		4
.L_43:
        /*0018*/ 	.byte	0x04, 0x17
        /*001a*/ 	.short	(.L_45 - .L_44)
.L_44:
        /*001c*/ 	.word	0x00000000
        /*0020*/ 	.short	0x0005
        /*0022*/ 	.short	0x0024
        /*0024*/ 	.byte	0x00, 0xf0, 0x11, 0x00


	//----- nvinfo : EIATTR_KPARAM_INFO
	.align		4
.L_45:
        /*0028*/ 	.byte	0x04, 0x17
        /*002a*/ 	.short	(.L_47 - .L_46)
.L_46:
        /*002c*/ 	.word	0x00000000
        /*0030*/ 	.short	0x0004
        /*0032*/ 	.short	0x0020
        /*0034*/ 	.byte	0x00, 0xf0, 0x11, 0x00


	//----- nvinfo : EIATTR_KPARAM_INFO
	.align		4
.L_47:
        /*0038*/ 	.byte	0x04, 0x17
        /*003a*/ 	.short	(.L_49 - .L_48)
.L_48:
        /*003c*/ 	.word	0x00000000
        /*0040*/ 	.short	0x0003
        /*0042*/ 	.short	0x0018
        /*0044*/ 	.byte	0x00, 0xf5, 0x21, 0x00


	//----- nvinfo : EIATTR_KPARAM_INFO
	.align		4
.L_49:
        /*0048*/ 	.byte	0x04, 0x17
        /*004a*/ 	.short	(.L_51 - .L_50)
.L_50:
        /*004c*/ 	.word	0x00000000
        /*0050*/ 	.short	0x0002
        /*0052*/ 	.short	0x0010
        /*0054*/ 	.byte	0x00, 0xf5, 0x21, 0x00


	//----- nvinfo : EIATTR_KPARAM_INFO
	.align		4
.L_51:
        /*0058*/ 	.byte	0x04, 0x17
        /*005a*/ 	.short	(.L_53 - .L_52)
.L_52:
        /*005c*/ 	.word	0x00000000
        /*0060*/ 	.short	0x0001
        /*0062*/ 	.short	0x0008
        /*0064*/ 	.byte	0x00, 0xf5, 0x21, 0x00


	//----- nvinfo : EIATTR_KPARAM_INFO
	.align		4
.L_53:
        /*0068*/ 	.byte	0x04, 0x17
        /*006a*/ 	.short	(.L_55 - .L_54)
.L_54:
        /*006c*/ 	.word	0x00000000
        /*0070*/ 	.short	0x0000
        /*0072*/ 	.short	0x0000
        /*0074*/ 	.byte	0x00, 0xf5, 0x21, 0x00


	//----- nvinfo : EIATTR_SPARSE_MMA_MASK
	.align		4
.L_55:
        /*0078*/ 	.byte	0x03, 0x50
        /*007a*/ 	.short	0x0000


	//----- nvinfo : EIATTR_MAXREG_COUNT
	.align		4
        /*007c*/ 	.byte	0x03, 0x1b
        /*007e*/ 	.short	0x00ff


	//----- nvinfo : EIATTR_MERCURY_ISA_VERSION
	.align		4
        /*0080*/ 	.byte	0x03, 0x5f
        /*0082*/ 	.short	0x0101


	//----- nvinfo : EIATTR_VRC_CTA_INIT_COUNT
	.align		4
        /*0084*/ 	.byte	0x02, 0x4a
	.zero		1
	.zero		1


	//----- nvinfo : EIATTR_EXIT_INSTR_OFFSETS
	.align		4
        /*0088*/ 	.byte	0x04, 0x1c
        /*008a*/ 	.short	(.L_57 - .L_56)


	//   ....[0]....
.L_56:
        /*008c*/ 	.word	0x00000090


	//   ....[1]....
        /*0090*/ 	.word	0x00000c50


	//----- nvinfo : EIATTR_CBANK_PARAM_SIZE
	.align		4
.L_57:
        /*0094*/ 	.byte	0x03, 0x19
        /*0096*/ 	.short	0x002c


	//----- nvinfo : EIATTR_PARAM_CBANK
	.align		4
        /*0098*/ 	.byte	0x04, 0x0a
        /*009a*/ 	.short	(.L_59 - .L_58)
	.align		4
.L_58:
        /*009c*/ 	.word	index@(.nv.constant0._Z14forward_kernelPfS_S_S_iii)
        /*00a0*/ 	.short	0x0380
        /*00a2*/ 	.short	0x002c


	//----- nvinfo : EIATTR_SW_WAR
	.align		4
.L_59:
        /*00a4*/ 	.byte	0x04, 0x36
        /*00a6*/ 	.short	(.L_61 - .L_60)
.L_60:
        /*00a8*/ 	.word	0x00000008
.L_61:


//--------------------- .nv.callgraph             --------------------------
	.section	.nv.callgraph,"",@"SHT_CUDA_CALLGRAPH"
	.align	4
	.sectionentsize	8
	.align		4
        /*0000*/ 	.word	0x00000000
	.align		4
        /*0004*/ 	.word	0xffffffff
	.align		4
        /*0008*/ 	.word	0x00000000
	.align		4
        /*000c*/ 	.word	0xfffffffe
	.align		4
        /*0010*/ 	.word	0x00000000
	.align		4
        /*0014*/ 	.word	0xfffffffd
	.align		4
        /*0018*/ 	.word	0x00000000
	.align		4
        /*001c*/ 	.word	0xfffffffc


//--------------------- .text._Z15backward_kernelPfS_S_S_S_S_iii --------------------------
	.section	.text._Z15backward_kernelPfS_S_S_S_S_iii,"ax",@progbits
	.align	128
        .global         _Z15backward_kernelPfS_S_S_S_S_iii
        .type           _Z15backward_kernelPfS_S_S_S_S_iii,@function
        .size           _Z15backward_kernelPfS_S_S_S_S_iii,(.L_x_20 - _Z15backward_kernelPfS_S_S_S_S_iii)
        .other          _Z15backward_kernelPfS_S_S_S_S_iii,@"STO_CUDA_ENTRY STV_DEFAULT"
_Z15backward_kernelPfS_S_S_S_S_iii:
.text._Z15backward_kernelPfS_S_S_S_S_iii:
[----:B------:R-:W-:Y:S01]  /*0000*/  LDC R1, c[0x0][0x37c] ;  /* 0x0000df00ff017b82 */ /* 0x000fe20000000800 */
[----:B------:R-:W0:Y:S07]  /*0010*/  S2R R3, SR_TID.X ;  /* 0x0000000000037919 */ /* 0x000e2e0000002100 */
[----:B------:R-:W0:Y:S01]  /*0020*/  S2UR UR4, SR_CTAID.X ;  /* 0x00000000000479c3 */ /* 0x000e220000002500 */
[----:B------:R-:W1:Y:S01]  /*0030*/  LDCU UR10, c[0x0][0x3b8] ;  /* 0x00007700ff0a77ac */ /* 0x000e620008000800 */
[----:B------:R-:W-:Y:S01]  /*0040*/  BSSY.RECONVERGENT B0, `(.L_x_0) ;  /* 0x00000d8000007945 */ /* 0x000fe20003800200 */
[----:B------:R-:W2:Y:S05]  /*0050*/  LDCU.64 UR8, c[0x0][0x358] ;  /* 0x00006b00ff0877ac */ /* 0x000eaa0008000a00 */
[----:B------:R-:W0:Y:S08]  /*0060*/  LDC R18, c[0x0][0x360] ;  /* 0x0000d800ff127b82 */ /* 0x000e300000000800 */
[----:B------:R-:W1:Y:S01]  /*0070*/  LDC R0, c[0x0][0x3b4] ;  /* 0x0000ed00ff007b82 */ /* 0x000e620000000800 */
[----:B0-----:R-:W-:-:S02]  /*0080*/  IMAD R18, R18, UR4, R3 ;  /* 0x0000000412127c24 */ /* 0x001fc4000f8e0203 */
[----:B-1----:R-:W-:-:S05]  /*0090*/  IMAD R3, R0, UR10, RZ ;  /* 0x0000000a00037c24 */ /* 0x002fca000f8e02ff */
[----:B------:R-:W-:-:S13]  /*00a0*/  ISETP.GE.AND P0, PT, R18, R3, PT ;  /* 0x000000031200720c */ /* 0x000fda0003f06270 */
[----:B--2---:R-:W-:Y:S05]  /*00b0*/  @P0 BRA `(.L_x_1) ;  /* 0x0000000c00400947 */ /* 0x004fea0003800000 */
[----:B------:R-:W-:Y:S01]  /*00c0*/  IABS R6, R0 ;  /* 0x0000000000067213 */ /* 0x000fe20000000000 */
[----:B------:R-:W0:Y:S01]  /*00d0*/  LDCU UR5, c[0x0][0x3b0] ;  /* 0x00007600ff0577ac */ /* 0x000e220008000800 */
[----:B------:R-:W-:Y:S02]  /*00e0*/  IABS R7, R18 ;  /* 0x0000001200077213 */ /* 0x000fe40000000000 */
[----:B------:R-:W1:Y:S08]  /*00f0*/  I2F.RP R4, R6 ;  /* 0x0000000600047306 */ /* 0x000e700000209400 */
[----:B-1----:R-:W1:Y:S01]  /*0100*/  MUFU.RCP R4, R4 ;  /* 0x0000000400047308 */ /* 0x002e620000001000 */
[----:B0-----:R-:W-:Y:S01]  /*0110*/  UISETP.GE.AND UP0, UPT, UR5, 0x1, UPT ;  /* 0x000000010500788c */ /* 0x001fe2000bf06270 */
[----:B-1----:R-:W-:-:S02]  /*0120*/  IADD3 R2, PT, PT, R4, 0xffffffe, RZ ;  /* 0x0ffffffe04027810 */ /* 0x002fc40007ffe0ff */
[----:B------:R-:W-:-:S04]  /*0130*/  LOP3.LUT R4, R18, R0, RZ, 0x3c, !PT ;  /* 0x0000000012047212 */ /* 0x000fc800078e3cff */
[----:B------:R0:W1:Y:S01]  /*0140*/  F2I.FTZ.U32.TRUNC.NTZ R3, R2 ;  /* 0x0000000200037305 */ /* 0x000062000021f000 */
[----:B------:R-:W-:Y:S01]  /*0150*/  ISETP.GE.AND P1, PT, R4, RZ, PT ;  /* 0x000000ff0400720c */ /* 0x000fe20003f26270 */
[----:B0-----:R-:W-:Y:S01]  /*0160*/  HFMA2 R2, -RZ, RZ, 0, 0 ;  /* 0x00000000ff027431 */ /* 0x001fe200000001ff */
[----:B-1----:R-:W-:-:S05]  /*0170*/  IADD3 R5, PT, PT, RZ, -R3, RZ ;  /* 0x80000003ff057210 */ /* 0x002fca0007ffe0ff */
[----:B------:R-:W-:-:S04]  /*0180*/  IMAD R5, R5, R6, RZ ;  /* 0x0000000605057224 */ /* 0x000fc800078e02ff */
[----:B------:R-:W-:-:S06]  /*0190*/  IMAD.HI.U32 R3, R3, R5, R2 ;  /* 0x0000000503037227 */ /* 0x000fcc00078e0002 */
[----:B------:R-:W-:-:S05]  /*01a0*/  IMAD.HI.U32 R5, R3, R7, RZ ;  /* 0x0000000703057227 */ /* 0x000fca00078e00ff */
[----:B------:R-:W-:-:S05]  /*01b0*/  IADD3 R3, PT, PT, -R5, RZ, RZ ;  /* 0x000000ff05037210 */ /* 0x000fca0007ffe1ff */
[----:B------:R-:W-:-:S05]  /*01c0*/  IMAD R3, R6, R3, R7 ;  /* 0x0000000306037224 */ /* 0x000fca00078e0207 */
[----:B------:R-:W-:-:S13]  /*01d0*/  ISETP.GT.U32.AND P2, PT, R6, R3, PT ;  /* 0x000000030600720c */ /* 0x000fda0003f44070 */
[-C--:B------:R-:W-:Y:S02]  /*01e0*/  @!P2 IADD3 R3, PT, PT, R3, -R6.reuse, RZ ;  /* 0x800000060303a210 */ /* 0x080fe40007ffe0ff */
[----:B------:R-:W-:Y:S02]  /*01f0*/  @!P2 IADD3 R5, PT, PT, R5, 0x1, RZ ;  /* 0x000000010505a810 */ /* 0x000fe40007ffe0ff */
[----:B------:R-:W-:Y:S02]  /*0200*/  ISETP.GE.U32.AND P0, PT, R3, R6, PT ;  /* 0x000000060300720c */ /* 0x000fe40003f06070 */
[----:B------:R-:W0:Y:S01]  /*0210*/  LDC.64 R2, c[0x0][0x380] ;  /* 0x0000e000ff027b82 */ /* 0x000e220000000a00 */
[----:B------:R-:W-:-:S10]  /*0220*/  ISETP.NE.AND P2, PT, R0, RZ, PT ;  /* 0x000000ff0000720c */ /* 0x000fd40003f45270 */
[----:B------:R-:W-:-:S04]  /*0230*/  @P0 IADD3 R5, PT, PT, R5, 0x1, RZ ;  /* 0x0000000105050810 */ /* 0x000fc80007ffe0ff */
[----:B------:R-:W-:-:S04]  /*0240*/  MOV R6, R5 ;  /* 0x0000000500067202 */ /* 0x000fc80000000f00 */
[----:B------:R-:W-:Y:S02]  /*0250*/  @!P1 IADD3 R6, PT, PT, -R6, RZ, RZ ;  /* 0x000000ff06069210 */ /* 0x000fe40007ffe1ff */
[----:B------:R-:W-:Y:S01]  /*0260*/  @!P2 LOP3.LUT R6, RZ, R0, RZ, 0x33, !PT ;  /* 0x00000000ff06a212 */ /* 0x000fe200078e33ff */
[----:B0-----:R-:W-:-:S03]  /*0270*/  IMAD.WIDE R2, R18, 0x4, R2 ;  /* 0x0000000412027825 */ /* 0x001fc600078e0202 */
[----:B------:R-:W-:-:S05]  /*0280*/  IADD3 R5, PT, PT, -R6, RZ, RZ ;  /* 0x000000ff06057210 */ /* 0x000fca0007ffe1ff */
[----:B------:R-:W-:Y:S01]  /*0290*/  IMAD R4, R0, R5, R18 ;  /* 0x0000000500047224 */ /* 0x000fe200078e0212 */
[----:B------:R-:W-:Y:S06]  /*02a0*/  BRA.U !UP0, `(.L_x_2) ;  /* 0x0000000908b47547 */ /* 0x000fec000b800000 */
[----:B------:R-:W-:Y:S02]  /*02b0*/  UISETP.GE.U32.AND UP1, UPT, UR5, 0x10, UPT ;  /* 0x000000100500788c */ /* 0x000fe4000bf26070 */
[----:B------:R-:W-:Y:S01]  /*02c0*/  IMAD R5, R6, UR5, RZ ;  /* 0x0000000506057c24 */ /* 0x000fe2000f8e02ff */
[----:B------:R-:W-:Y:S02]  /*02d0*/  ULOP3.LUT UR6, UR5, 0xf, URZ, 0xc0, !UPT ;  /* 0x0000000f05067892 */ /* 0x000fe4000f8ec0ff */
[----:B------:R-:W-:Y:S01]  /*02e0*/  IMAD R6, R4, UR5, RZ ;  /* 0x0000000504067c24 */ /* 0x000fe2000f8e02ff */
[----:B------:R-:W-:Y:S01]  /*02f0*/  UMOV UR4, URZ ;  /* 0x000000ff00047c82 */ /* 0x000fe20008000000 */
[----:B------:R-:W-:Y:S02]  /*0300*/  UISETP.NE.AND UP0, UPT, UR6, URZ, UPT ;  /* 0x000000ff0600728c */ /* 0x000fe4000bf05270 */
[----:B------:R-:W-:Y:S09]  /*0310*/  BRA.U !UP1, `(.L_x_3) ;  /* 0x0000000509347547 */ /* 0x000ff2000b800000 */
[----:B------:R-:W-:Y:S01]  /*0320*/  ULOP3.LUT UR4, UR5, 0x7ffffff0, URZ, 0xc0, !UPT ;  /* 0x7ffffff005047892 */ /* 0x000fe2000f8ec0ff */
[----:B------:R-:W-:Y:S02]  /*0330*/  MOV R12, R5 ;  /* 0x00000005000c7202 */ /* 0x000fe40000000f00 */
[----:B------:R-:W-:Y:S01]  /*0340*/  MOV R7, R6 ;  /* 0x0000000600077202 */ /* 0x000fe20000000f00 */
[----:B------:R-:W-:-:S12]  /*0350*/  UIADD3 UR7, UPT, UPT, -UR4, URZ, URZ ;  /* 0x000000ff04077290 */ /* 0x000fd8000fffe1ff */
.L_x_4:
[----:B0-----:R-:W0:Y:S01]  /*0360*/  LDC.64 R8, c[0x0][0x388] ;  /* 0x0000e200ff087b82 */ /* 0x001e220000000a00 */
[----:B------:R-:W2:Y:S07]  /*0370*/  LDG.E R13, desc[UR8][R2.64] ;  /* 0x00000008020d7981 */ /* 0x000eae000c1e1900 */
[----:B------:R-:W1:Y:S01]  /*0380*/  LDC.64 R10, c[0x0][0x398] ;  /* 0x0000e600ff0a7b82 */ /* 0x000e620000000a00 */
[----:B0-----:R-:W-:-:S05]  /*0390*/  IMAD.WIDE R8, R12, 0x4, R8 ;  /* 0x000000040c087825 */ /* 0x001fca00078e0208 */
[----:B------:R-:W2:Y:S01]  /*03a0*/  LDG.E R14, desc[UR8][R8.64] ;  /* 0x00000008080e7981 */ /* 0x000ea2000c1e1900 */
[----:B-1----:R-:W-:-:S04]  /*03b0*/  IMAD.WIDE R10, R7, 0x4, R10 ;  /* 0x00000004070a7825 */ /* 0x002fc800078e020a */
[----:B--2---:R-:W-:-:S05]  /*03c0*/  FMUL R13, R13, R14 ;  /* 0x0000000e0d0d7220 */ /* 0x004fca0000400000 */
[----:B------:R0:W-:Y:S04]  /*03d0*/  REDG.E.ADD.F32.FTZ.RN.STRONG.GPU desc[UR8][R10.64], R13 ;  /* 0x0000000d0a0079a6 */ /* 0x0001e8000c12f308 */
[----:B------:R-:W2:Y:S04]  /*03e0*/  LDG.E R14, desc[UR8][R2.64] ;  /* 0x00000008020e7981 */ /* 0x000ea8000c1e1900 */
[----:B------:R-:W2:Y:S02]  /*03f0*/  LDG.E R15, desc[UR8][R8.64+0x4] ;  /* 0x00000408080f7981 */ /* 0x000ea4000c1e1900 */
[----:B--2---:R-:W-:-:S05]  /*0400*/  FMUL R15, R14, R15 ;  /* 0x0000000f0e0f7220 */ /* 0x004fca0000400000 */
[----:B------:R1:W-:Y:S04]  /*0410*/  REDG.E.ADD.F32.FTZ.RN.STRONG.GPU desc[UR8][R10.64+0x4], R15 ;  /* 0x0000040f0a0079a6 */ /* 0x0003e8000c12f308 */
[----:B------:R-:W2:Y:S04]  /*0420*/  LDG.E R14, desc[UR8][R2.64] ;  /* 0x00000008020e7981 */ /* 0x000ea8000c1e1900 */
[----:B------:R-:W2:Y:S02]  /*0430*/  LDG.E R17, desc[UR8][R8.64+0x8] ;  /* 0x0000080808117981 */ /* 0x000ea4000c1e1900 */
[----:B--2---:R-:W-:-:S05]  /*0440*/  FMUL R17, R14, R17 ;  /* 0x000000110e117220 */ /* 0x004fca0000400000 */
[----:B------:R2:W-:Y:S04]  /*0450*/  REDG.E.ADD.F32.FTZ.RN.STRONG.GPU desc[UR8][R10.64+0x8], R17 ;  /* 0x000008110a0079a6 */ /* 0x0005e8000c12f308 */
[----:B------:R-:W3:Y:S04]  /*0460*/  LDG.E R14, desc[UR8][R2.64] ;  /* 0x00000008020e7981 */ /* 0x000ee8000c1e1900 */
[----:B------:R-:W3:Y:S02]  /*0470*/  LDG.E R19, desc[UR8][R8.64+0xc] ;  /* 0x00000c0808137981 */ /* 0x000ee4000c1e1900 */
[----:B---3--:R-:W-:-:S05]  /*0480*/  FMUL R19, R14, R19 ;  /* 0x000000130e137220 */ /* 0x008fca0000400000 */
[----:B------:R3:W-:Y:S04]  /*0490*/  REDG.E.ADD.F32.FTZ.RN.STRONG.GPU desc[UR8][R10.64+0xc], R19 ;  /* 0x00000c130a0079a6 */ /* 0x0007e8000c12f308 */
[----:B0-----:R-:W4:Y:S04]  /*04a0*/  LDG.E R13, desc[UR8][R2.64] ;  /* 0x00000008020d7981 */ /* 0x001f28000c1e1900 */
[----:B------:R-:W4:Y:S02]  /*04b0*/  LDG.E R14, desc[UR8][R8.64+0x10] ;  /* 0x00001008080e7981 */ /* 0x000f24000c1e1900 */
[----:B----4-:R-:W-:-:S05]  /*04c0*/  FMUL R13, R13, R14 ;  /* 0x0000000e0d0d7220 */ /* 0x010fca0000400000 */
[----:B------:R0:W-:Y:S04]  /*04d0*/  REDG.E.ADD.F32.FTZ.RN.STRONG.GPU desc[UR8][R10.64+0x10], R13 ;  /* 0x0000100d0a0079a6 */ /* 0x0001e8000c12f308 */
[----:B------:R-:W4:Y:S04]  /*04e0*/  LDG.E R14, desc[UR8][R2.64] ;  /* 0x00000008020e7981 */ /* 0x000f28000c1e1900 */
[----:B-1----:R-:W4:Y:S02]  /*04f0*/  LDG.E R15, desc[UR8][R8.64+0x14] ;  /* 0x00001408080f7981 */ /* 0x002f24000c1e1900 */
[----:B----4-:R-:W-:-:S05]  /*0500*/  FMUL R15, R14, R15 ;  /* 0x0000000f0e0f7220 */ /* 0x010fca0000400000 */
[----:B------:R1:W-:Y:S04]  /*0510*/  REDG.E.ADD.F32.FTZ.RN.STRONG.GPU desc[UR8][R10.64+0x14], R15 ;  /* 0x0000140f0a0079a6 */ /* 0x0003e8000c12f308 */
[----:B------:R-:W4:Y:S04]  /*0520*/  LDG.E R14, desc[UR8][R2.64] ;  /* 0x00000008020e7981 */ /* 0x000f28000c1e1900 */
[----:B--2---:R-:W4:Y:S02]  /*0530*/  LDG.E R17, desc[UR8][R8.64+0x18] ;  /* 0x0000180808117981 */ /* 0x004f24000c1e1900 */
[----:B----4-:R-:W-:-:S05]  /*0540*/  FMUL R17, R14, R17 ;  /* 0x000000110e117220 */ /* 0x010fca0000400000 */
[----:B------:R2:W-:Y:S04]  /*0550*/  REDG.E.ADD.F32.FTZ.RN.STRONG.GPU desc[UR8][R10.64+0x18], R17 ;  /* 0x000018110a0079a6 */ /* 0x0005e8000c12f308 */
[----:B------:R-:W4:Y:S04]  /*0560*/  LDG.E R14, desc[UR8][R2.64] ;  /* 0x00000008020e7981 */ /* 0x000f28000c1e1900 */
[----:B---3--:R-:W4:Y:S02]  /*0570*/  LDG.E R19, desc[UR8][R8.64+0x1c] ;  /* 0x00001c0808137981 */ /* 0x008f24000c1e1900 */
[----:B----4-:R-:W-:-:S05]  /*0580*/  FMUL R19, R14, R19 ;  /* 0x000000130e137220 */ /* 0x010fca0000400000 */
        /* <DEDUP_REMOVED lines=29> */
[----:B---3--:R-:W2:Y:S04]  /*0760*/  LDG.E R19, desc[UR8][R8.64+0x3c] ;  /* 0x00003c0808137981 */ /* 0x008ea8000c1e1900 */
[----:B------:R-:W2:Y:S01]  /*0770*/  LDG.E R14, desc[UR8][R2.64] ;  /* 0x00000008020e7981 */ /* 0x000ea2000c1e1900 */
[----:B------:R-:W-:-:S04]  /*0780*/  UIADD3 UR7, UPT, UPT, UR7, 0x10, URZ ;  /* 0x0000001007077890 */ /* 0x000fc8000fffe0ff */
[----:B------:R-:W-:Y:S01]  /*0790*/  UISETP.NE.AND UP1, UPT, UR7, URZ, UPT ;  /* 0x000000ff0700728c */ /* 0x000fe2000bf25270 */
[----:B--2---:R-:W-:-:S05]  /*07a0*/  FMUL R19, R14, R19 ;  /* 0x000000130e137220 */ /* 0x004fca0000400000 */
[----:B------:R0:W-:Y:S01]  /*07b0*/  REDG.E.ADD.F32.FTZ.RN.STRONG.GPU desc[UR8][R10.64+0x3c], R19 ;  /* 0x00003c130a0079a6 */ /* 0x0001e2000c12f308 */
[----:B------:R-:W-:Y:S02]  /*07c0*/  IADD3 R12, PT, PT, R12, 0x10, RZ ;  /* 0x000000100c0c7810 */ /* 0x000fe40007ffe0ff */
[----:B------:R-:W-:Y:S01]  /*07d0*/  IADD3 R7, PT, PT, R7, 0x10, RZ ;  /* 0x0000001007077810 */ /* 0x000fe20007ffe0ff */
[----:B------:R-:W-:Y:S06]  /*07e0*/  BRA.U UP1, `(.L_x_4) ;  /* 0xfffffff901dc7547 */ /* 0x000fec000b83ffff */
.L_x_3:
[----:B------:R-:W-:Y:S05]  /*07f0*/  BRA.U !UP0, `(.L_x_2) ;  /* 0x0000000508607547 */ /* 0x000fea000b800000 */
[----:B------:R-:W-:Y:S02]  /*0800*/  UISETP.GE.U32.AND UP0, UPT, UR6, 0x8, UPT ;  /* 0x000000080600788c */ /* 0x000fe4000bf06070 */
[----:B------:R-:W-:-:S04]  /*0810*/  ULOP3.LUT UR7, UR5, 0x7, URZ, 0xc0, !UPT ;  /* 0x0000000705077892 */ /* 0x000fc8000f8ec0ff */
[----:B------:R-:W-:-:S03]  /*0820*/  UISETP.NE.AND UP1, UPT, UR7, URZ, UPT ;  /* 0x000000ff0700728c */ /* 0x000fc6000bf25270 */
[----:B------:R-:W-:Y:S08]  /*0830*/  BRA.U !UP0, `(.L_x_5) ;  /* 0x00000001089c7547 */ /* 0x000ff0000b800000 */
[----:B------:R-:W1:Y:S01]  /*0840*/  LDC.64 R8, c[0x0][0x388] ;  /* 0x0000e200ff087b82 */ /* 0x000e620000000a00 */
[----:B------:R-:W-:Y:S01]  /*0850*/  IADD3 R7, PT, PT, R5, UR4, RZ ;  /* 0x0000000405077c10 */ /* 0x000fe2000fffe0ff */
[----:B------:R-:W2:Y:S06]  /*0860*/  LDG.E R12, desc[UR8][R2.64] ;  /* 0x00000008020c7981 */ /* 0x000eac000c1e1900 */
[----:B0-----:R-:W0:Y:S01]  /*0870*/  LDC.64 R10, c[0x0][0x398] ;  /* 0x0000e600ff0a7b82 */ /* 0x001e220000000a00 */
[----:B-1----:R-:W-:-:S05]  /*0880*/  IMAD.WIDE R8, R7, 0x4, R8 ;  /* 0x0000000407087825 */ /* 0x002fca00078e0208 */
[----:B------:R-:W2:Y:S01]  /*0890*/  LDG.E R13, desc[UR8][R8.64] ;  /* 0x00000008080d7981 */ /* 0x000ea2000c1e1900 */
[----:B------:R-:W-:-:S05]  /*08a0*/  IADD3 R7, PT, PT, R6, UR4, RZ ;  /* 0x0000000406077c10 */ /* 0x000fca000fffe0ff */
[----:B0-----:R-:W-:-:S04]  /*08b0*/  IMAD.WIDE R10, R7, 0x4, R10 ;  /* 0x00000004070a7825 */ /* 0x001fc800078e020a */
        /* <DEDUP_REMOVED lines=14> */
[----:B------:R-:W4:Y:S04]  /*09a0*/  LDG.E R12, desc[UR8][R2.64] ;  /* 0x00000008020c7981 */ /* 0x000f28000c1e1900 */
[----:B0-----:R-:W4:Y:S02]  /*09b0*/  LDG.E R13, desc[UR8][R8.64+0x10] ;  /* 0x00001008080d7981 */ /* 0x001f24000c1e1900 */
[----:B----4-:R-:W-:-:S05]  /*09c0*/  FMUL R13, R12, R13 ;  /* 0x0000000d0c0d7220 */ /* 0x010fca0000400000 */
[----:B------:R4:W-:Y:S04]  /*09d0*/  REDG.E.ADD.F32.FTZ.RN.STRONG.GPU desc[UR8][R10.64+0x10], R13 ;  /* 0x0000100d0a0079a6 */ /* 0x0009e8000c12f308 */
[----:B-1----:R-:W5:Y:S04]  /*09e0*/  LDG.E R7, desc[UR8][R2.64] ;  /* 0x0000000802077981 */ /* 0x002f68000c1e1900 */
[----:B------:R-:W5:Y:S02]  /*09f0*/  LDG.E R12, desc[UR8][R8.64+0x14] ;  /* 0x00001408080c7981 */ /* 0x000f64000c1e1900 */
[----:B-----5:R-:W-:-:S05]  /*0a00*/  FMUL R7, R7, R12 ;  /* 0x0000000c07077220 */ /* 0x020fca0000400000 */
[----:B------:R4:W-:Y:S04]  /*0a10*/  REDG.E.ADD.F32.FTZ.RN.STRONG.GPU desc[UR8][R10.64+0x14], R7 ;  /* 0x000014070a0079a6 */ /* 0x0009e8000c12f308 */
[----:B------:R-:W5:Y:S04]  /*0a20*/  LDG.E R12, desc[UR8][R2.64] ;  /* 0x00000008020c7981 */ /* 0x000f68000c1e1900 */
[----:B--2---:R-:W5:Y:S02]  /*0a30*/  LDG.E R15, desc[UR8][R8.64+0x18] ;  /* 0x00001808080f7981 */ /* 0x004f64000c1e1900 */
[----:B-----5:R-:W-:-:S05]  /*0a40*/  FMUL R15, R12, R15 ;  /* 0x0000000f0c0f7220 */ /* 0x020fca0000400000 */
[----:B------:R4:W-:Y:S04]  /*0a50*/  REDG.E.ADD.F32.FTZ.RN.STRONG.GPU desc[UR8][R10.64+0x18], R15 ;  /* 0x0000180f0a0079a6 */ /* 0x0009e8000c12f308 */
[----:B---3--:R-:W2:Y:S04]  /*0a60*/  LDG.E R17, desc[UR8][R8.64+0x1c] ;  /* 0x00001c0808117981 */ /* 0x008ea8000c1e1900 */
[----:B------:R-:W2:Y:S02]  /*0a70*/  LDG.E R12, desc[UR8][R2.64] ;  /* 0x00000008020c7981 */ /* 0x000ea4000c1e1900 */
[----:B--2---:R-:W-:-:S05]  /*0a80*/  FMUL R17, R12, R17 ;  /* 0x000000110c117220 */ /* 0x004fca0000400000 */
[----:B------:R4:W-:Y:S01]  /*0a90*/  REDG.E.ADD.F32.FTZ.RN.STRONG.GPU desc[UR8][R10.64+0x1c], R17 ;  /* 0x00001c110a0079a6 */ /* 0x0009e2000c12f308 */
[----:B------:R-:W-:-:S12]  /*0aa0*/  UIADD3 UR4, UPT, UPT, UR4, 0x8, URZ ;  /* 0x0000000804047890 */ /* 0x000fd8000fffe0ff */
.L_x_5:
[----:B------:R-:W-:Y:S05]  /*0ab0*/  BRA.U !UP1, `(.L_x_2) ;  /* 0x0000000109b07547 */ /* 0x000fea000b800000 */
[----:B------:R-:W-:Y:S02]  /*0ac0*/  UISETP.GE.U32.AND UP0, UPT, UR7, 0x4, UPT ;  /* 0x000000040700788c */ /* 0x000fe4000bf06070 */
[----:B------:R-:W-:-:S04]  /*0ad0*/  ULOP3.LUT UR5, UR5, 0x3, URZ, 0xc0, !UPT ;  /* 0x0000000305057892 */ /* 0x000fc8000f8ec0ff */
[----:B------:R-:W-:-:S03]  /*0ae0*/  UISETP.NE.AND UP1, UPT, UR5, URZ, UPT ;  /* 0x000000ff0500728c */ /* 0x000fc6000bf25270 */
[----:B------:R-:W-:Y:S08]  /*0af0*/  BRA.U !UP0, `(.L_x_6) ;  /* 0x00000001085c7547 */ /* 0x000ff0000b800000 */
[----:B------:R-:W1:Y:S01]  /*0b00*/  LDC.64 R8, c[0x0][0x388] ;  /* 0x0000e200ff087b82 */ /* 0x000e620000000a00 */
[----:B----4-:R-:W-:-:S07]  /*0b10*/  IADD3 R7, PT, PT, R5, UR4, RZ ;  /* 0x0000000405077c10 */ /* 0x010fce000fffe0ff */
[----:B0-----:R-:W0:Y:S01]  /*0b20*/  LDC.64 R10, c[0x0][0x398] ;  /* 0x0000e600ff0a7b82 */ /* 0x001e220000000a00 */
[----:B-1----:R-:W-:Y:S02]  /*0b30*/  IMAD.WIDE R8, R7, 0x4, R8 ;  /* 0x0000000407087825 */ /* 0x002fe400078e0208 */
[----:B------:R-:W2:Y:S04]  /*0b40*/  LDG.E R7, desc[UR8][R2.64] ;  /* 0x0000000802077981 */ /* 0x000ea8000c1e1900 */
        /* <DEDUP_REMOVED lines=16> */
[----:B------:R1:W-:Y:S01]  /*0c50*/  REDG.E.ADD.F32.FTZ.RN.STRONG.GPU desc[UR8][R10.64+0xc], R17 ;  /* 0x00000c110a0079a6 */ /* 0x0003e2000c12f308 */
[----:B------:R-:W-:-:S12]  /*0c60*/  UIADD3 UR4, UPT, UPT, UR4, 0x4, URZ ;  /* 0x0000000404047890 */ /* 0x000fd8000fffe0ff */
.L_x_6:
[----:B------:R-:W-:Y:S05]  /*0c70*/  BRA.U !UP1, `(.L_x_2) ;  /* 0x0000000109407547 */ /* 0x000fea000b800000 */
[----:B------:R-:W2:Y:S01]  /*0c80*/  LDC.64 R8, c[0x0][0x398] ;  /* 0x0000e600ff087b82 */ /* 0x000ea20000000a00 */
[----:B------:R-:W-:Y:S01]  /*0c90*/  IADD3 R5, PT, PT, R5, UR4, RZ ;  /* 0x0000000405057c10 */ /* 0x000fe2000fffe0ff */
[----:B------:R-:W-:Y:S01]  /*0ca0*/  UIADD3 UR5, UPT, UPT, -UR5, URZ, URZ ;  /* 0x000000ff05057290 */ /* 0x000fe2000fffe1ff */
[----:B01--4-:R-:W-:-:S05]  /*0cb0*/  IADD3 R15, PT, PT, R6, UR4, RZ ;  /* 0x00000004060f7c10 */ /* 0x013fca000fffe0ff */
[----:B------:R-:W0:Y:S06]  /*0cc0*/  LDC.64 R10, c[0x0][0x388] ;  /* 0x0000e200ff0a7b82 */ /* 0x000e2c0000000a00 */
.L_x_7:
[----:B0-----:R-:W-:Y:S01]  /*0cd0*/  IMAD.WIDE R6, R5, 0x4, R10 ;  /* 0x0000000405067825 */ /* 0x001fe200078e020a */
[----:B---3--:R-:W3:Y:S05]  /*0ce0*/  LDG.E R14, desc[UR8][R2.64] ;  /* 0x00000008020e7981 */ /* 0x008eea000c1e1900 */
[----:B------:R-:W3:Y:S01]  /*0cf0*/  LDG.E R7, desc[UR8][R6.64] ;  /* 0x0000000806077981 */ /* 0x000ee2000c1e1900 */
[----:B--2---:R-:W-:Y:S01]  /*0d00*/  IMAD.WIDE R12, R15, 0x4, R8 ;  /* 0x000000040f0c7825 */ /* 0x004fe200078e0208 */
[----:B------:R-:W-:-:S04]  /*0d10*/  UIADD3 UR5, UPT, UPT, UR5, 0x1, URZ ;  /* 0x0000000105057890 */ /* 0x000fc8000fffe0ff */
[----:B------:R-:W-:Y:S01]  /*0d20*/  UISETP.NE.AND UP0, UPT, UR5, URZ, UPT ;  /* 0x000000ff0500728c */ /* 0x000fe2000bf05270 */
[----:B---3--:R-:W-:-:S05]  /*0d30*/  FMUL R17, R14, R7 ;  /* 0x000000070e117220 */ /* 0x008fca0000400000 */
[----:B------:R3:W-:Y:S01]  /*0d40*/  REDG.E.ADD.F32.FTZ.RN.STRONG.GPU desc[UR8][R12.64], R17 ;  /* 0x000000110c0079a6 */ /* 0x0007e2000c12f308 */
[----:B------:R-:W-:Y:S02]  /*0d50*/  IADD3 R5, PT, PT, R5, 0x1, RZ ;  /* 0x0000000105057810 */ /* 0x000fe40007ffe0ff */
[----:B------:R-:W-:Y:S01]  /*0d60*/  IADD3 R15, PT, PT, R15, 0x1, RZ ;  /* 0x000000010f0f7810 */ /* 0x000fe20007ffe0ff */
[----:B------:R-:W-:Y:S06]  /*0d70*/  BRA.U UP0, `(.L_x_7) ;  /* 0xfffffffd00d47547 */ /* 0x000fec000b83ffff */
.L_x_2:
[----:B------:R-:W2:Y:S01]  /*0d80*/  LDG.E R3, desc[UR8][R2.64] ;  /* 0x0000000802037981 */ /* 0x000ea2000c1e1900 */
[----:B-1--4-:R-:W1:Y:S02]  /*0d90*/  LDC.64 R6, c[0x0][0x3a0] ;  /* 0x0000e800ff067b82 */ /* 0x012e640000000a00 */
[----:B-1----:R-:W-:-:S05]  /*0da0*/  IMAD.WIDE R4, R4, 0x4, R6 ;  /* 0x0000000404047825 */ /* 0x002fca00078e0206 */
[----:B--2---:R1:W-:Y:S02]  /*0db0*/  REDG.E.ADD.F32.FTZ.RN.STRONG.GPU desc[UR8][R4.64], R3 ;  /* 0x00000003040079a6 */ /* 0x0043e4000c12f308 */
.L_x_1:
[----:B------:R-:W-:Y:S05]  /*0dc0*/  BSYNC.RECONVERGENT B0 ;  /* 0x0000000000007941 */ /* 0x000fea0003800200 */
.L_x_0:
[----:B0-----:R-:W1:Y:S02]  /*0dd0*/  LDC R15, c[0x0][0x3b0] ;  /* 0x0000ec00ff0f7b82 */ /* 0x001e640000000800 */
[----:B-1----:R-:W-:-:S05]  /*0de0*/  IMAD R3, R15, UR10, RZ ;  /* 0x0000000a0f037c24 */ /* 0x002fca000f8e02ff */
[----:B------:R-:W-:-:S13]  /*0df0*/  ISETP.GE.AND P0, PT, R18, R3, PT ;  /* 0x000000031200720c */ /* 0x000fda0003f06270 */
[----:B------:R-:W-:Y:S05]  /*0e00*/  @P0 EXIT ;  /* 0x000000000000094d */ /* 0x000fea0003800000 */
[----:B------:R-:W-:Y:S02]  /*0e10*/  IABS R6, R15 ;  /* 0x0000000f00067213 */ /* 0x000fe40000000000 */
[----:B------:R-:W-:Y:S02]  /*0e20*/  IABS R8, R18 ;  /* 0x0000001200087213 */ /* 0x000fe40000000000 */
[----:B------:R-:W0:Y:S01]  /*0e30*/  I2F.RP R4, R6 ;  /* 0x0000000600047306 */ /* 0x000e220000209400 */
[----:B------:R-:W-:-:S07]  /*0e40*/  MOV R26, RZ ;  /* 0x000000ff001a7202 */ /* 0x000fce0000000f00 */
[----:B0-----:R-:W0:Y:S02]  /*0e50*/  MUFU.RCP R4, R4 ;  /* 0x0000000400047308 */ /* 0x001e240000001000 */
[----:B0-----:R-:W-:-:S06]  /*0e60*/  IADD3 R2, PT, PT, R4, 0xffffffe, RZ ;  /* 0x0ffffffe04027810 */ /* 0x001fcc0007ffe0ff */
[----:B------:R0:W1:Y:S02]  /*0e70*/  F2I.FTZ.U32.TRUNC.NTZ R3, R2 ;  /* 0x0000000200037305 */ /* 0x000064000021f000 */
[----:B0-----:R-:W-:Y:S01]  /*0e80*/  HFMA2 R2, -RZ, RZ, 0, 0 ;  /* 0x00000000ff027431 */ /* 0x001fe200000001ff */
[----:B-1----:R-:W-:-:S05]  /*0e90*/  IADD3 R5, PT, PT, RZ, -R3, RZ ;  /* 0x80000003ff057210 */ /* 0x002fca0007ffe0ff */
[----:B------:R-:W-:-:S04]  /*0ea0*/  IMAD R5, R5, R6, RZ ;  /* 0x0000000605057224 */ /* 0x000fc800078e02ff */
[----:B------:R-:W-:Y:S01]  /*0eb0*/  IMAD.HI.U32 R3, R3, R5, R2 ;  /* 0x0000000503037227 */ /* 0x000fe200078e0002 */
[----:B------:R-:W-:-:S04]  /*0ec0*/  LOP3.LUT R2, R18, R15, RZ, 0x3c, !PT ;  /* 0x0000000f12027212 */ /* 0x000fc800078e3cff */
[----:B------:R-:W-:Y:S01]  /*0ed0*/  ISETP.GE.AND P1, PT, R2, RZ, PT ;  /* 0x000000ff0200720c */ /* 0x000fe20003f26270 */
[----:B------:R-:W-:-:S05]  /*0ee0*/  IMAD.HI.U32 R14, R3, R8, RZ ;  /* 0x00000008030e7227 */ /* 0x000fca00078e00ff */
[----:B------:R-:W-:-:S05]  /*0ef0*/  IADD3 R3, PT, PT, -R14, RZ, RZ ;  /* 0x000000ff0e037210 */ /* 0x000fca0007ffe1ff */
[----:B------:R-:W-:-:S05]  /*0f00*/  IMAD R3, R6, R3, R8 ;  /* 0x0000000306037224 */ /* 0x000fca00078e0208 */
[----:B------:R-:W-:-:S13]  /*0f10*/  ISETP.GT.U32.AND P2, PT, R6, R3, PT ;  /* 0x000000030600720c */ /* 0x000fda0003f44070 */
[-C--:B------:R-:W-:Y:S02]  /*0f20*/  @!P2 IADD3 R3, PT, PT, R3, -R6.reuse, RZ ;  /* 0x800000060303a210 */ /* 0x080fe40007ffe0ff */
[----:B------:R-:W-:Y:S02]  /*0f30*/  @!P2 IADD3 R14, PT, PT, R14, 0x1, RZ ;  /* 0x000000010e0ea810 */ /* 0x000fe40007ffe0ff */
[----:B------:R-:W-:Y:S02]  /*0f40*/  ISETP.GE.U32.AND P0, PT, R3, R6, PT ;  /* 0x000000060300720c */ /* 0x000fe40003f06070 */
[----:B------:R-:W-:-:S11]  /*0f50*/  ISETP.NE.AND P2, PT, R15, RZ, PT ;  /* 0x000000ff0f00720c */ /* 0x000fd60003f45270 */
[----:B------:R-:W-:Y:S02]  /*0f60*/  @P0 IADD3 R14, PT, PT, R14, 0x1, RZ ;  /* 0x000000010e0e0810 */ /* 0x000fe40007ffe0ff */
[----:B------:R-:W-:Y:S02]  /*0f70*/  ISETP.GE.AND P0, PT, R0, 0x1, PT ;  /* 0x000000010000780c */ /* 0x000fe40003f06270 */
[----:B------:R-:W-:Y:S02]  /*0f80*/  @!P1 IADD3 R14, PT, PT, -R14, RZ, RZ ;  /* 0x000000ff0e0e9210 */ /* 0x000fe40007ffe1ff */
[----:B------:R-:W-:-:S04]  /*0f90*/  @!P2 LOP3.LUT R14, RZ, R15, RZ, 0x33, !PT ;  /* 0x0000000fff0ea212 */ /* 0x000fc800078e33ff */
[----:B------:R-:W-:-:S05]  /*0fa0*/  IADD3 R2, PT, PT, -R14, RZ, RZ ;  /* 0x000000ff0e027210 */ /* 0x000fca0007ffe1ff */
[----:B------:R-:W-:Y:S01]  /*0fb0*/  IMAD R18, R15, R2, R18 ;  /* 0x000000020f127224 */ /* 0x000fe200078e0212 */
[----:B------:R-:W-:Y:S06]  /*0fc0*/  @!P0 BRA `(.L_x_8) ;  /* 0x0000000400b88947 */ /* 0x000fec0003800000 */
[----:B------:R-:W-:Y:S01]  /*0fd0*/  ISETP.GE.U32.AND P0, PT, R0, 0x8, PT ;  /* 0x000000080000780c */ /* 0x000fe20003f06070 */
[----:B---3--:R-:W-:Y:S01]  /*0fe0*/  IMAD R17, R14, R0, RZ ;  /* 0x000000000e117224 */ /* 0x008fe200078e02ff */
[----:B------:R-:W-:Y:S02]  /*0ff0*/  LOP3.LUT R25, R0, 0x7, RZ, 0xc0, !PT ;  /* 0x0000000700197812 */ /* 0x000fe400078ec0ff */
[----:B------:R-:W-:Y:S02]  /*1000*/  MOV R26, RZ ;  /* 0x000000ff001a7202 */ /* 0x000fe40000000f00 */
[----:B------:R-:W-:Y:S02]  /*1010*/  ISETP.NE.AND P1, PT, R25, RZ, PT ;  /* 0x000000ff1900720c */ /* 0x000fe40003f25270 */
[----:B------:R-:W-:-:S05]  /*1020*/  MOV R20, RZ ;  /* 0x000000ff00147202 */ /* 0x000fca0000000f00 */
[----:B------:R-:W-:Y:S06]  /*1030*/  @!P0 BRA `(.L_x_9) ;  /* 0x0000000000c48947 */ /* 0x000fec0003800000 */
[----:B------:R-:W0:Y:S01]  /*1040*/  LDCU.64 UR4, c[0x0][0x380] ;  /* 0x00007000ff0477ac */ /* 0x000e220008000a00 */
[----:B------:R-:W-:Y:S01]  /*1050*/  LOP3.LUT R20, R0, 0x7ffffff8, RZ, 0xc0, !PT ;  /* 0x7ffffff800147812 */ /* 0x000fe200078ec0ff */
[----:B------:R-:W-:Y:S01]  /*1060*/  HFMA2 R26, -RZ, RZ, 0, 0 ;  /* 0x00000000ff1a7431 */ /* 0x000fe200000001ff */
[----:B------:R-:W-:Y:S02]  /*1070*/  MOV R16, R17 ;  /* 0x0000001100107202 */ /* 0x000fe40000000f00 */
[----:B------:R-:W-:Y:S02]  /*1080*/  MOV R22, R18 ;  /* 0x0000001200167202 */ /* 0x000fe40000000f00 */
[----:B------:R-:W-:Y:S01]  /*1090*/  IADD3 R19, PT, PT, -R20, RZ, RZ ;  /* 0x000000ff14137210 */ /* 0x000fe20007ffe1ff */
[----:B0-----:R-:W-:-:S04]  /*10a0*/  UIADD3 UR4, UP0, UPT, UR4, 0x10, URZ ;  /* 0x0000001004047890 */ /* 0x001fc8000ff1e0ff */
[----:B------:R-:W-:-:S12]  /*10b0*/  UIADD3.X UR5, UPT, UPT, URZ, UR5, URZ, UP0, !UPT ;  /* 0x00000005ff057290 */ /* 0x000fd800087fe4ff */
.L_x_10:
[----:B------:R-:W0:Y:S01]  /*10c0*/  LDC.64 R12, c[0x0][0x390] ;  /* 0x0000e400ff0c7b82 */ /* 0x000e220000000a00 */
[----:B------:R-:W-:Y:S02]  /*10d0*/  MOV R2, UR4 ;  /* 0x0000000400027c02 */ /* 0x000fe40008000f00 */
[----:B------:R-:W-:-:S03]  /*10e0*/  MOV R3, UR5 ;  /* 0x0000000500037c02 */ /* 0x000fc60008000f00 */
[----:B------:R-:W-:-:S05]  /*10f0*/  IMAD.WIDE R2, R16, 0x4, R2 ;  /* 0x0000000410027825 */ /* 0x000fca00078e0202 */
[----:B------:R-:W2:Y:S04]  /*1100*/  LDG.E R21, desc[UR8][R2.64+-0x10] ;  /* 0xfffff00802157981 */ /* 0x000ea8000c1e1900 */
[----:B------:R-:W3:Y:S04]  /*1110*/  LDG.E R23, desc[UR8][R2.64+-0xc] ;  /* 0xfffff40802177981 */ /* 0x000ee8000c1e1900 */
[----:B------:R-:W4:Y:S01]  /*1120*/  LDG.E R29, desc[UR8][R2.64+-0x8] ;  /* 0xfffff808021d7981 */ /* 0x000f22000c1e1900 */
[----:B0-----:R-:W-:-:S05]  /*1130*/  IMAD.WIDE R12, R22, 0x4, R12 ;  /* 0x00000004160c7825 */ /* 0x001fca00078e020c */
[----:B------:R0:W2:Y:S01]  /*1140*/  LDG.E R24, desc[UR8][R12.64] ;  /* 0x000000080c187981 */ /* 0x0000a2000c1e1900 */
[----:B------:R-:W-:-:S04]  /*1150*/  IMAD.WIDE R10, R15, 0x4, R12 ;  /* 0x000000040f0a7825 */ /* 0x000fc800078e020c */
[C---:B------:R-:W-:Y:S02]  /*1160*/  IMAD.WIDE R4, R15.reuse, 0x4, R10 ;  /* 0x000000040f047825 */ /* 0x040fe400078e020a */
[----:B------:R-:W3:Y:S02]  /*1170*/  LDG.E R10, desc[UR8][R10.64] ;  /* 0x000000080a0a7981 */ /* 0x000ee4000c1e1900 */
[C---:B------:R-:W-:Y:S02]  /*1180*/  IMAD.WIDE R6, R15.reuse, 0x4, R4 ;  /* 0x000000040f067825 */ /* 0x040fe400078e0204 */
[----:B------:R1:W4:Y:S02]  /*1190*/  LDG.E R28, desc[UR8][R4.64] ;  /* 0x00000008041c7981 */ /* 0x000324000c1e1900 */
[C---:B------:R-:W-:Y:S02]  /*11a0*/  IMAD.WIDE R8, R15.reuse, 0x4, R6 ;  /* 0x000000040f087825 */ /* 0x040fe400078e0206 */
[----:B------:R-:W5:Y:S02]  /*11b0*/  LDG.E R6, desc[UR8][R6.64] ;  /* 0x0000000806067981 */ /* 0x000f64000c1e1900 */
[----:B0-----:R-:W-:-:S05]  /*11c0*/  IMAD.WIDE R12, R15, 0x4, R8 ;  /* 0x000000040f0c7825 */ /* 0x001fca00078e0208 */
[----:B------:R-:W5:Y:S04]  /*11d0*/  LDG.E R11, desc[UR8][R12.64] ;  /* 0x000000080c0b7981 */ /* 0x000f68000c1e1900 */
[----:B------:R-:W5:Y:S04]  /*11e0*/  LDG.E R7, desc[UR8][R8.64] ;  /* 0x0000000808077981 */ /* 0x000f68000c1e1900 */
[----:B------:R-:W5:Y:S04]  /*11f0*/  LDG.E R9, desc[UR8][R2.64+-0x4] ;  /* 0xfffffc0802097981 */ /* 0x000f68000c1e1900 */
[----:B------:R-:W5:Y:S01]  /*1200*/  LDG.E R8, desc[UR8][R2.64+0x8] ;  /* 0x0000080802087981 */ /* 0x000f62000c1e1900 */
[----:B--2---:R-:W-:Y:S01]  /*1210*/  FFMA R24, R21, R24, R26 ;  /* 0x0000001815187223 */ /* 0x004fe2000000001a */
[----:B------:R-:W-:-:S02]  /*1220*/  IMAD.WIDE R26, R15, 0x4, R12 ;  /* 0x000000040f1a7825 */ /* 0x000fc400078e020c */
[----:B------:R-:W2:Y:S04]  /*1230*/  LDG.E R21, desc[UR8][R2.64] ;  /* 0x0000000802157981 */ /* 0x000ea8000c1e1900 */
[----:B------:R-:W2:Y:S01]  /*1240*/  LDG.E R12, desc[UR8][R2.64+0x4] ;  /* 0x00000408020c7981 */ /* 0x000ea2000c1e1900 */
[----:B-1----:R-:W-:-:S03]  /*1250*/  IMAD.WIDE R4, R15, 0x4, R26 ;  /* 0x000000040f047825 */ /* 0x002fc600078e021a */
[----:B------:R-:W2:Y:S04]  /*1260*/  LDG.E R13, desc[UR8][R2.64+0xc] ;  /* 0x00000c08020d7981 */ /* 0x000ea8000c1e1900 */
[----:B------:R-:W2:Y:S04]  /*1270*/  LDG.E R4, desc[UR8][R4.64] ;  /* 0x0000000804047981 */ /* 0x000ea8000c1e1900 */
[----:B------:R-:W2:Y:S01]  /*1280*/  LDG.E R3, desc[UR8][R26.64] ;  /* 0x000000081a037981 */ /* 0x000ea2000c1e1900 */
[----:B---3--:R-:W-:Y:S01]  /*1290*/  FFMA R10, R23, R10, R24 ;  /* 0x0000000a170a7223 */ /* 0x008fe20000000018 */
[----:B------:R-:W-:-:S03]  /*12a0*/  IADD3 R19, PT, PT, R19, 0x8, RZ ;  /* 0x0000000813137810 */ /* 0x000fc60007ffe0ff */
[----:B----4-:R-:W-:Y:S01]  /*12b0*/  FFMA R10, R29, R28, R10 ;  /* 0x0000001c1d0a7223 */ /* 0x010fe2000000000a */
[----:B------:R-:W-:Y:S02]  /*12c0*/  ISETP.NE.AND P0, PT, R19, RZ, PT ;  /* 0x000000ff1300720c */ /* 0x000fe40003f05270 */
[----:B------:R-:W-:Y:S01]  /*12d0*/  LEA R22, R15, R22, 0x3 ;  /* 0x000000160f167211 */ /* 0x000fe200078e18ff */
[----:B-----5:R-:W-:Y:S01]  /*12e0*/  FFMA R6, R9, R6, R10 ;  /* 0x0000000609067223 */ /* 0x020fe2000000000a */
[----:B------:R-:W-:-:S03]  /*12f0*/  IADD3 R16, PT, PT, R16, 0x8, RZ ;  /* 0x0000000810107810 */ /* 0x000fc60007ffe0ff */
[----:B--2---:R-:W-:-:S04]  /*1300*/  FFMA R7, R21, R7, R6 ;  /* 0x0000000715077223 */ /* 0x004fc80000000006 */
[----:B------:R-:W-:-:S04]  /*1310*/  FFMA R7, R12, R11, R7 ;  /* 0x0000000b0c077223 */ /* 0x000fc80000000007 */
[----:B------:R-:W-:-:S04]  /*1320*/  FFMA R8, R8, R3, R7 ;  /* 0x0000000308087223 */ /* 0x000fc80000000007 */
[----:B------:R-:W-:Y:S01]  /*1330*/  FFMA R26, R13, R4, R8 ;  /* 0x000000040d1a7223 */ /* 0x000fe20000000008 */
[----:B------:R-:W-:Y:S06]  /*1340*/  @P0 BRA `(.L_x_10) ;  /* 0xfffffffc005c0947 */ /* 0x000fec000383ffff */
.L_x_9:
[----:B------:R-:W-:Y:S05]  /*1350*/  @!P1 BRA `(.L_x_8) ;  /* 0x0000000000d49947 */ /* 0x000fea0003800000 */
[----:B------:R-:W-:Y:S02]  /*1360*/  ISETP.GE.U32.AND P0, PT, R25, 0x4, PT ;  /* 0x000000041900780c */ /* 0x000fe40003f06070 */
[----:B------:R-:W-:-:S04]  /*1370*/  LOP3.LUT R16, R0, 0x3, RZ, 0xc0, !PT ;  /* 0x0000000300107812 */ /* 0x000fc800078ec0ff */
[----:B------:R-:W-:-:S07]  /*1380*/  ISETP.NE.AND P1, PT, R16, RZ, PT ;  /* 0x000000ff1000720c */ /* 0x000fce0003f25270 */
[----:B------:R-:W-:Y:S06]  /*1390*/  @!P0 BRA `(.L_x_11) ;  /* 0x0000000000588947 */ /* 0x000fec0003800000 */
[----:B------:R-:W0:Y:S01]  /*13a0*/  LDC.64 R8, c[0x0][0x390] ;  /* 0x0000e400ff087b82 */ /* 0x000e220000000a00 */
[----:B------:R-:W-:Y:S01]  /*13b0*/  IMAD R7, R20, R15, R18 ;  /* 0x0000000f14077224 */ /* 0x000fe200078e0212 */
[----:B------:R-:W-:-:S06]  /*13c0*/  IADD3 R5, PT, PT, R17, R20, RZ ;  /* 0x0000001411057210 */ /* 0x000fcc0007ffe0ff */
[----:B------:R-:W1:Y:S01]  /*13d0*/  LDC.64 R2, c[0x0][0x380] ;  /* 0x0000e000ff027b82 */ /* 0x000e620000000a00 */
[----:B0-----:R-:W-:-:S04]  /*13e0*/  IMAD.WIDE R8, R7, 0x4, R8 ;  /* 0x0000000407087825 */ /* 0x001fc800078e0208 */
[----:B------:R-:W-:Y:S02]  /*13f0*/  IMAD.WIDE R10, R15, 0x4, R8 ;  /* 0x000000040f0a7825 */ /* 0x000fe400078e0208 */
[----:B------:R-:W2:Y:S02]  /*1400*/  LDG.E R8, desc[UR8][R8.64] ;  /* 0x0000000808087981 */ /* 0x000ea4000c1e1900 */
[----:B-1----:R-:W-:-:S04]  /*1410*/  IMAD.WIDE R2, R5, 0x4, R2 ;  /* 0x0000000405027825 */ /* 0x002fc800078e0202 */
[C---:B------:R-:W-:Y:S01]  /*1420*/  IMAD.WIDE R4, R15.reuse, 0x4, R10 ;  /* 0x000000040f047825 */ /* 0x040fe200078e020a */
[----:B------:R-:W2:Y:S04]  /*1430*/  LDG.E R13, desc[UR8][R2.64] ;  /* 0x00000008020d7981 */ /* 0x000ea8000c1e1900 */
[----:B------:R-:W3:Y:S01]  /*1440*/  LDG.E R10, desc[UR8][R10.64] ;  /* 0x000000080a0a7981 */ /* 0x000ee2000c1e1900 */
[----:B------:R-:W-:-:S03]  /*1450*/  IMAD.WIDE R6, R15, 0x4, R4 ;  /* 0x000000040f067825 */ /* 0x000fc600078e0204 */
[----:B------:R-:W3:Y:S04]  /*1460*/  LDG.E R12, desc[UR8][R2.64+0x4] ;  /* 0x00000408020c7981 */ /* 0x000ee8000c1e1900 */
[----:B------:R-:W4:Y:S04]  /*1470*/  LDG.E R21, desc[UR8][R4.64] ;  /* 0x0000000804157981 */ /* 0x000f28000c1e1900 */
[----:B------:R-:W4:Y:S04]  /*1480*/  LDG.E R19, desc[UR8][R2.64+0x8] ;  /* 0x0000080802137981 */ /* 0x000f28000c1e1900 */
[----:B------:R-:W5:Y:S04]  /*1490*/  LDG.E R23, desc[UR8][R2.64+0xc] ;  /* 0x00000c0802177981 */ /* 0x000f68000c1e1900 */
[----:B------:R-:W5:Y:S01]  /*14a0*/  LDG.E R6, desc[UR8][R6.64] ;  /* 0x0000000806067981 */ /* 0x000f62000c1e1900 */
[----:B------:R-:W-:Y:S01]  /*14b0*/  IADD3 R20, PT, PT, R20, 0x4, RZ ;  /* 0x0000000414147810 */ /* 0x000fe20007ffe0ff */
[----:B--2---:R-:W-:-:S04]  /*14c0*/  FFMA R13, R13, R8, R26 ;  /* 0x000000080d0d7223 */ /* 0x004fc8000000001a */
[----:B---3--:R-:W-:-:S04]  /*14d0*/  FFMA R12, R12, R10, R13 ;  /* 0x0000000a0c0c7223 */ /* 0x008fc8000000000d */
[----:B----4-:R-:W-:-:S04]  /*14e0*/  FFMA R12, R19, R21, R12 ;  /* 0x00000015130c7223 */ /* 0x010fc8000000000c */
[----:B-----5:R-:W-:-:S07]  /*14f0*/  FFMA R26, R23, R6, R12 ;  /* 0x00000006171a7223 */ /* 0x020fce000000000c */
.L_x_11:
[----:B------:R-:W-:Y:S05]  /*1500*/  @!P1 BRA `(.L_x_8) ;  /* 0x0000000000689947 */ /* 0x000fea0003800000 */
[----:B------:R-:W-:Y:S02]  /*1510*/  ISETP.NE.AND P0, PT, R16, 0x1, PT ;  /* 0x000000011000780c */ /* 0x000fe40003f05270 */
[----:B------:R-:W-:-:S04]  /*1520*/  LOP3.LUT R0, R0, 0x1, RZ, 0xc0, !PT ;  /* 0x0000000100007812 */ /* 0x000fc800078ec0ff */
[----:B------:R-:W-:-:S07]  /*1530*/  ISETP.NE.U32.AND P1, PT, R0, 0x1, PT ;  /* 0x000000010000780c */ /* 0x000fce0003f25070 */
[----:B------:R-:W0:Y:S01]  /*1540*/  @P0 LDC.64 R8, c[0x0][0x390] ;  /* 0x0000e400ff080b82 */ /* 0x000e220000000a00 */
[C---:B------:R-:W-:Y:S01]  /*1550*/  @P0 IMAD R13, R20.reuse, R15, R18 ;  /* 0x0000000f140d0224 */ /* 0x040fe200078e0212 */
[----:B------:R-:W-:Y:S02]  /*1560*/  @P0 IADD3 R11, PT, PT, R17, R20, RZ ;  /* 0x00000014110b0210 */ /* 0x000fe40007ffe0ff */
[----:B------:R-:W-:-:S04]  /*1570*/  @P0 IADD3 R20, PT, PT, R20, 0x2, RZ ;  /* 0x0000000214140810 */ /* 0x000fc80007ffe0ff */
[----:B------:R-:W1:Y:S01]  /*1580*/  @P0 LDC.64 R6, c[0x0][0x380] ;  /* 0x0000e000ff060b82 */ /* 0x000e620000000a00 */
[----:B------:R-:W-:-:S07]  /*1590*/  @!P1 IADD3 R17, PT, PT, R17, R20, RZ ;  /* 0x0000001411119210 */ /* 0x000fce0007ffe0ff */
[----:B------:R-:W2:Y:S08]  /*15a0*/  @!P1 LDC.64 R4, c[0x0][0x380] ;  /* 0x0000e000ff049b82 */ /* 0x000eb00000000a00 */
[----:B------:R-:W3:Y:S01]  /*15b0*/  @!P1 LDC.64 R2, c[0x0][0x390] ;  /* 0x0000e400ff029b82 */ /* 0x000ee20000000a00 */
[----:B0-----:R-:W-:-:S04]  /*15c0*/  @P0 IMAD.WIDE R8, R13, 0x4, R8 ;  /* 0x000000040d080825 */ /* 0x001fc800078e0208 */
[----:B------:R-:W-:Y:S01]  /*15d0*/  @!P1 IMAD R13, R20, R15, R18 ;  /* 0x0000000f140d9224 */ /* 0x000fe200078e0212 */
[----:B------:R-:W4:Y:S01]  /*15e0*/  @P0 LDG.E R0, desc[UR8][R8.64] ;  /* 0x0000000808000981 */ /* 0x000f22000c1e1900 */
[----:B-1----:R-:W-:-:S04]  /*15f0*/  @P0 IMAD.WIDE R6, R11, 0x4, R6 ;  /* 0x000000040b060825 */ /* 0x002fc800078e0206 */
[----:B------:R-:W-:Y:S01]  /*1600*/  @P0 IMAD.WIDE R10, R15, 0x4, R8 ;  /* 0x000000040f0a0825 */ /* 0x000fe200078e0208 */
[----:B------:R-:W4:Y:S03]  /*1610*/  @P0 LDG.E R19, desc[UR8][R6.64] ;  /* 0x0000000806130981 */ /* 0x000f26000c1e1900 */
[----:B--2---:R-:W-:Y:S01]  /*1620*/  @!P1 IMAD.WIDE R4, R17, 0x4, R4 ;  /* 0x0000000411049825 */ /* 0x004fe200078e0204 */
[----:B------:R-:W2:Y:S04]  /*1630*/  @P0 LDG.E R21, desc[UR8][R6.64+0x4] ;  /* 0x0000040806150981 */ /* 0x000ea8000c1e1900 */
[----:B------:R-:W2:Y:S01]  /*1640*/  @P0 LDG.E R10, desc[UR8][R10.64] ;  /* 0x000000080a0a0981 */ /* 0x000ea2000c1e1900 */
[----:B---3--:R-:W-:-:S03]  /*1650*/  @!P1 IMAD.WIDE R2, R13, 0x4, R2 ;  /* 0x000000040d029825 */ /* 0x008fc600078e0202 */
[----:B------:R-:W3:Y:S04]  /*1660*/  @!P1 LDG.E R5, desc[UR8][R4.64] ;  /* 0x0000000804059981 */ /* 0x000ee8000c1e1900 */
[----:B------:R-:W3:Y:S01]  /*1670*/  @!P1 LDG.E R2, desc[UR8][R2.64] ;  /* 0x0000000802029981 */ /* 0x000ee2000c1e1900 */
[----:B----4-:R-:W-:-:S04]  /*1680*/  @P0 FFMA R0, R19, R0, R26 ;  /* 0x0000000013000223 */ /* 0x010fc8000000001a */
[----:B--2---:R-:W-:-:S04]  /*1690*/  @P0 FFMA R26, R21, R10, R0 ;  /* 0x0000000a151a0223 */ /* 0x004fc80000000000 */
[----:B---3--:R-:W-:-:S07]  /*16a0*/  @!P1 FFMA R26, R5, R2, R26 ;  /* 0x00000002051a9223 */ /* 0x008fce000000001a */
.L_x_8:
[----:B------:R-:W0:Y:S01]  /*16b0*/  LDC.64 R2, c[0x0][0x3a8] ;  /* 0x0000ea00ff027b82 */ /* 0x000e220000000a00 */
[----:B------:R-:W-:-:S04]  /*16c0*/  IMAD R15, R14, R15, R18 ;  /* 0x0000000f0e0f7224 */ /* 0x000fc800078e0212 */
[----:B0-----:R-:W-:-:S05]  /*16d0*/  IMAD.WIDE R2, R15, 0x4, R2 ;  /* 0x000000040f027825 */ /* 0x001fca00078e0202 */
[----:B------:R-:W-:Y:S01]  /*16e0*/  STG.E desc[UR8][R2.64], R26 ;  /* 0x0000001a02007986 */ /* 0x000fe2000c101908 */
[----:B------:R-:W-:Y:S05]  /*16f0*/  EXIT ;  /* 0x000000000000794d */ /* 0x000fea0003800000 */
.L_x_12:
[----:B------:R-:W-:-:S00]  /*1700*/  BRA `(.L_x_12) ;  /* 0xfffffffc00fc7947 */ /* 0x000fc0000383ffff */
[----:B------:R-:W-:-:S00]  /*1710*/  NOP ;  /* 0x0000000000007918 */ /* 0x000fc00000000000 */
        /* <DEDUP_REMOVED lines=14> */
.L_x_20:


//--------------------- .text._Z14forward_kernelPfS_S_S_iii --------------------------
	.section	.text._Z14forward_kernelPfS_S_S_iii,"ax",@progbits
	.align	128
        .global         _Z14forward_kernelPfS_S_S_iii
        .type           _Z14forward_kernelPfS_S_S_iii,@function
        .size           _Z14forward_kernelPfS_S_S_iii,(.L_x_21 - _Z14forward_kernelPfS_S_S_iii)
        .other          _Z14forward_kernelPfS_S_S_iii,@"STO_CUDA_ENTRY STV_DEFAULT"
_Z14forward_kernelPfS_S_S_iii:
.text._Z14forward_kernelPfS_S_S_iii:
[----:B------:R-:W-:Y:S01]  /*0000*/  LDC R1, c[0x0][0x37c] ;  /* 0x0000df00ff017b82 */ /* 0x000fe20000000800 */
[----:B------:R-:W0:Y:S07]  /*0010*/  S2R R2, SR_TID.X ;  /* 0x0000000000027919 */ /* 0x000e2e0000002100 */
[----:B------:R-:W0:Y:S01]  /*0020*/  S2UR UR4, SR_CTAID.X ;  /* 0x00000000000479c3 */ /* 0x000e220000002500 */
[----:B------:R-:W1:Y:S07]  /*0030*/  LDCU UR5, c[0x0][0x3a8] ;  /* 0x00007500ff0577ac */ /* 0x000e6e0008000800 */
[----:B------:R-:W0:Y:S08]  /*0040*/  LDC R5, c[0x0][0x360] ;  /* 0x0000d800ff057b82 */ /* 0x000e300000000800 */
[----:B------:R-:W1:Y:S01]  /*0050*/  LDC R0, c[0x0][0x3a4] ;  /* 0x0000e900ff007b82 */ /* 0x000e620000000800 */
[----:B0-----:R-:W-:-:S02]  /*0060*/  IMAD R5, R5, UR4, R2 ;  /* 0x0000000405057c24 */ /* 0x001fc4000f8e0202 */
[----:B-1----:R-:W-:-:S05]  /*0070*/  IMAD R2, R0, UR5, RZ ;  /* 0x0000000500027c24 */ /* 0x002fca000f8e02ff */
[----:B------:R-:W-:-:S13]  /*0080*/  ISETP.GE.AND P0, PT, R5, R2, PT ;  /* 0x000000020500720c */ /* 0x000fda0003f06270 */
[----:B------:R-:W-:Y:S05]  /*0090*/  @P0 EXIT ;  /* 0x000000000000094d */ /* 0x000fea0003800000 */
[----:B------:R-:W-:Y:S01]  /*00a0*/  IABS R6, R0 ;  /* 0x0000000000067213 */ /* 0x000fe20000000000 */
[----:B------:R-:W0:Y:S01]  /*00b0*/  LDC.64 R12, c[0x0][0x390] ;  /* 0x0000e400ff0c7b82 */ /* 0x000e220000000a00 */
[----:B------:R-:W-:Y:S01]  /*00c0*/  IABS R8, R5 ;  /* 0x0000000500087213 */ /* 0x000fe20000000000 */
[----:B------:R-:W1:Y:S01]  /*00d0*/  LDCU.64 UR16, c[0x0][0x358] ;  /* 0x00006b00ff1077ac */ /* 0x000e620008000a00 */
[----:B------:R-:W2:Y:S01]  /*00e0*/  I2F.RP R4, R6 ;  /* 0x0000000600047306 */ /* 0x000ea20000209400 */
[----:B------:R-:W3:Y:S07]  /*00f0*/  LDCU UR9, c[0x0][0x3a0] ;  /* 0x00007400ff0977ac */ /* 0x000eee0008000800 */
[----:B--2---:R-:W2:Y:S02]  /*0100*/  MUFU.RCP R4, R4 ;  /* 0x0000000400047308 */ /* 0x004ea40000001000 */
[----:B--2---:R-:W-:-:S06]  /*0110*/  IADD3 R2, PT, PT, R4, 0xffffffe, RZ ;  /* 0x0ffffffe04027810 */ /* 0x004fcc0007ffe0ff */
[----:B------:R2:W4:Y:S02]  /*0120*/  F2I.FTZ.U32.TRUNC.NTZ R3, R2 ;  /* 0x0000000200037305 */ /* 0x000524000021f000 */
[----:B--2---:R-:W-:Y:S01]  /*0130*/  HFMA2 R2, -RZ, RZ, 0, 0 ;  /* 0x00000000ff027431 */ /* 0x004fe200000001ff */
[----:B----4-:R-:W-:-:S05]  /*0140*/  IADD3 R7, PT, PT, RZ, -R3, RZ ;  /* 0x80000003ff077210 */ /* 0x010fca0007ffe0ff */
        /* <DEDUP_REMOVED lines=12> */
[----:B------:R-:W-:-:S04]  /*0210*/  @P0 IADD3 R7, PT, PT, R7, 0x1, RZ ;  /* 0x0000000107070810 */ /* 0x000fc80007ffe0ff */
[----:B------:R-:W-:Y:S02]  /*0220*/  @!P1 IADD3 R7, PT, PT, -R7, RZ, RZ ;  /* 0x000000ff07079210 */ /* 0x000fe40007ffe1ff */
[----:B------:R-:W-:-:S04]  /*0230*/  @!P2 LOP3.LUT R7, RZ, R0, RZ, 0x33, !PT ;  /* 0x00000000ff07a212 */ /* 0x000fc800078e33ff */
[----:B------:R-:W-:-:S05]  /*0240*/  IADD3 R6, PT, PT, -R7, RZ, RZ ;  /* 0x000000ff07067210 */ /* 0x000fca0007ffe1ff */
[----:B------:R-:W-:-:S04]  /*0250*/  IMAD R6, R0, R6, R5 ;  /* 0x0000000600067224 */ /* 0x000fc800078e0205 */
[----:B0-----:R-:W-:-:S06]  /*0260*/  IMAD.WIDE R12, R6, 0x4, R12 ;  /* 0x00000004060c7825 */ /* 0x001fcc00078e020c */
[----:B-1----:R0:W5:Y:S01]  /*0270*/  LDG.E R12, desc[UR16][R12.64] ;  /* 0x000000100c0c7981 */ /* 0x002162000c1e1900 */
[----:B---3--:R-:W-:-:S09]  /*0280*/  UISETP.GE.AND UP0, UPT, UR9, 0x1, UPT ;  /* 0x000000010900788c */ /* 0x008fd2000bf06270 */
[----:B0-----:R-:W-:Y:S05]  /*0290*/  BRA.U !UP0, `(.L_x_13) ;  /* 0x00000009085c7547 */ /* 0x001fea000b800000 */
[----:B------:R-:W-:Y:S02]  /*02a0*/  UISETP.GE.U32.AND UP1, UPT, UR9, 0x10, UPT ;  /* 0x000000100900788c */ /* 0x000fe4000bf26070 */
[----:B------:R-:W-:Y:S01]  /*02b0*/  IMAD R9, R7, UR9, RZ ;  /* 0x0000000907097c24 */ /* 0x000fe2000f8e02ff */
[----:B------:R-:W-:Y:S02]  /*02c0*/  ULOP3.LUT UR10, UR9, 0xf, URZ, 0xc0, !UPT ;  /* 0x0000000f090a7892 */ /* 0x000fe4000f8ec0ff */
[----:B------:R-:W-:Y:S01]  /*02d0*/  IMAD R8, R6, UR9, RZ ;  /* 0x0000000906087c24 */ /* 0x000fe2000f8e02ff */
[----:B------:R-:W-:Y:S01]  /*02e0*/  UMOV UR4, URZ ;  /* 0x000000ff00047c82 */ /* 0x000fe20008000000 */
[----:B------:R-:W-:Y:S02]  /*02f0*/  UISETP.NE.AND UP0, UPT, UR10, URZ, UPT ;  /* 0x000000ff0a00728c */ /* 0x000fe4000bf05270 */
[----:B------:R-:W-:Y:S09]  /*0300*/  BRA.U !UP1, `(.L_x_14) ;  /* 0x0000000509107547 */ /* 0x000ff2000b800000 */
[----:B------:R-:W0:Y:S01]  /*0310*/  LDCU.128 UR12, c[0x0][0x380] ;  /* 0x00007000ff0c77ac */ /* 0x000e220008000c00 */
[----:B------:R-:W-:Y:S02]  /*0320*/  MOV R10, R8 ;  /* 0x00000008000a7202 */ /* 0x000fe40000000f00 */
[----:B------:R-:W-:Y:S01]  /*0330*/  MOV R11, R9 ;  /* 0x00000009000b7202 */ /* 0x000fe20000000f00 */
[----:B------:R-:W-:-:S04]  /*0340*/  ULOP3.LUT UR4, UR9, 0x7ffffff0, URZ, 0xc0, !UPT ;  /* 0x7ffffff009047892 */ /* 0x000fc8000f8ec0ff */
[----:B------:R-:W-:Y:S02]  /*0350*/  UIADD3 UR11, UPT, UPT, -UR4, URZ, URZ ;  /* 0x000000ff040b7290 */ /* 0x000fe4000fffe1ff */
[----:B0-----:R-:W-:Y:S02]  /*0360*/  UIADD3 UR7, UP1, UPT, UR12, 0x20, URZ ;  /* 0x000000200c077890 */ /* 0x001fe4000ff3e0ff */
[----:B------:R-:W-:Y:S02]  /*0370*/  UIADD3 UR5, UP2, UPT, UR14, 0x20, URZ ;  /* 0x000000200e057890 */ /* 0x000fe4000ff5e0ff */
[----:B------:R-:W-:Y:S02]  /*0380*/  UIADD3.X UR8, UPT, UPT, URZ, UR13, URZ, UP1, !UPT ;  /* 0x0000000dff087290 */ /* 0x000fe40008ffe4ff */
[----:B------:R-:W-:-:S12]  /*0390*/  UIADD3.X UR6, UPT, UPT, URZ, UR15, URZ, UP2, !UPT ;  /* 0x0000000fff067290 */ /* 0x000fd800097fe4ff */
.L_x_15:
[----:B------:R-:W-:Y:S02]  /*03a0*/  MOV R4, UR7 ;  /* 0x0000000700047c02 */ /* 0x000fe40008000f00 */
[----:B------:R-:W-:Y:S02]  /*03b0*/  MOV R5, UR8 ;  /* 0x0000000800057c02 */ /* 0x000fe40008000f00 */
[----:B------:R-:W-:Y:S02]  /*03c0*/  MOV R2, UR5 ;  /* 0x0000000500027c02 */ /* 0x000fe40008000f00 */
[----:B------:R-:W-:Y:S01]  /*03d0*/  MOV R3, UR6 ;  /* 0x0000000600037c02 */ /* 0x000fe20008000f00 */
[----:B------:R-:W-:-:S04]  /*03e0*/  IMAD.WIDE R4, R11, 0x4, R4 ;  /* 0x000000040b047825 */ /* 0x000fc800078e0204 */
[----:B------:R-:W-:Y:S01]  /*03f0*/  IMAD.WIDE R2, R10, 0x4, R2 ;  /* 0x000000040a027825 */ /* 0x000fe200078e0202 */
[----:B------:R-:W2:Y:S04]  /*0400*/  LDG.E R13, desc[UR16][R4.64+-0x20] ;  /* 0xffffe010040d7981 */ /* 0x000ea8000c1e1900 */
[----:B------:R-:W2:Y:S04]  /*0410*/  LDG.E R14, desc[UR16][R2.64+-0x20] ;  /* 0xffffe010020e7981 */ /* 0x000ea8000c1e1900 */
[----:B------:R-:W3:Y:S04]  /*0420*/  LDG.E R25, desc[UR16][R4.64+-0x1c] ;  /* 0xffffe41004197981 */ /* 0x000ee8000c1e1900 */
[----:B------:R-:W3:Y:S04]  /*0430*/  LDG.E R26, desc[UR16][R2.64+-0x1c] ;  /* 0xffffe410021a7981 */ /* 0x000ee8000c1e1900 */
[----:B------:R-:W4:Y:S04]  /*0440*/  LDG.E R18, desc[UR16][R4.64+-0x18] ;  /* 0xffffe81004127981 */ /* 0x000f28000c1e1900 */
        /* <DEDUP_REMOVED lines=8> */
[----:B------:R-:W4:Y:S01]  /*04d0*/  LDG.E R27, desc[UR16][R2.64+0x1c] ;  /* 0x00001c10021b7981 */ /* 0x000f22000c1e1900 */
[----:B--2--5:R-:W-:-:S03]  /*04e0*/  FFMA R24, R13, R14, R12 ;  /* 0x0000000e0d187223 */ /* 0x024fc6000000000c */
[----:B------:R-:W2:Y:S04]  /*04f0*/  LDG.E R12, desc[UR16][R4.64+-0x8] ;  /* 0xfffff810040c7981 */ /* 0x000ea8000c1e1900 */
[----:B------:R-:W2:Y:S04]  /*0500*/  LDG.E R13, desc[UR16][R2.64+-0x8] ;  /* 0xfffff810020d7981 */ /* 0x000ea8000c1e1900 */
[----:B------:R-:W2:Y:S01]  /*0510*/  LDG.E R14, desc[UR16][R4.64+-0x4] ;  /* 0xfffffc10040e7981 */ /* 0x000ea2000c1e1900 */
[----:B---3--:R-:W-:-:S03]  /*0520*/  FFMA R25, R25, R26, R24 ;  /* 0x0000001a19197223 */ /* 0x008fc60000000018 */
[----:B------:R-:W3:Y:S01]  /*0530*/  LDG.E R24, desc[UR16][R4.64+0x14] ;  /* 0x0000141004187981 */ /* 0x000ee2000c1e1900 */
[----:B----4-:R-:W-:-:S03]  /*0540*/  FFMA R25, R18, R19, R25 ;  /* 0x0000001312197223 */ /* 0x010fc60000000019 */
[----:B------:R-:W4:Y:S04]  /*0550*/  LDG.E R19, desc[UR16][R4.64] ;  /* 0x0000001004137981 */ /* 0x000f28000c1e1900 */
[----:B------:R-:W4:Y:S01]  /*0560*/  LDG.E R18, desc[UR16][R2.64] ;  /* 0x0000001002127981 */ /* 0x000f22000c1e1900 */
[----:B------:R-:W-:-:S03]  /*0570*/  FFMA R25, R20, R21, R25 ;  /* 0x0000001514197223 */ /* 0x000fc60000000019 */
[----:B------:R-:W3:Y:S04]  /*0580*/  LDG.E R20, desc[UR16][R4.64+0x4] ;  /* 0x0000041004147981 */ /* 0x000ee8000c1e1900 */
[----:B------:R-:W3:Y:S01]  /*0590*/  LDG.E R21, desc[UR16][R2.64+0x4] ;  /* 0x0000041002157981 */ /* 0x000ee2000c1e1900 */
[----:B------:R-:W-:-:S03]  /*05a0*/  FFMA R25, R22, R23, R25 ;  /* 0x0000001716197223 */ /* 0x000fc60000000019 */
[----:B------:R-:W3:Y:S04]  /*05b0*/  LDG.E R22, desc[UR16][R4.64+0x8] ;  /* 0x0000081004167981 */ /* 0x000ee8000c1e1900 */
[----:B------:R-:W3:Y:S01]  /*05c0*/  LDG.E R23, desc[UR16][R2.64+0x8] ;  /* 0x0000081002177981 */ /* 0x000ee2000c1e1900 */
[----:B------:R-:W-:-:S03]  /*05d0*/  FFMA R25, R16, R17, R25 ;  /* 0x0000001110197223 */ /* 0x000fc60000000019 */
[----:B------:R-:W3:Y:S04]  /*05e0*/  LDG.E R16, desc[UR16][R4.64+0xc] ;  /* 0x00000c1004107981 */ /* 0x000ee8000c1e1900 */
[----:B------:R-:W3:Y:S04]  /*05f0*/  LDG.E R17, desc[UR16][R2.64+0xc] ;  /* 0x00000c1002117981 */ /* 0x000ee8000c1e1900 */
[----:B------:R-:W3:Y:S01]  /*0600*/  LDG.E R26, desc[UR16][R4.64+0x1c] ;  /* 0x00001c10041a7981 */ /* 0x000ee2000c1e1900 */
[----:B--2---:R-:W-:-:S03]  /*0610*/  FFMA R25, R12, R13, R25 ;  /* 0x0000000d0c197223 */ /* 0x004fc60000000019 */
[----:B------:R-:W2:Y:S04]  /*0620*/  LDG.E R12, desc[UR16][R4.64+0x10] ;  /* 0x00001010040c7981 */ /* 0x000ea8000c1e1900 */
[----:B------:R-:W2:Y:S01]  /*0630*/  LDG.E R13, desc[UR16][R2.64+0x10] ;  /* 0x00001010020d7981 */ /* 0x000ea2000c1e1900 */
[----:B------:R-:W-:-:S03]  /*0640*/  FFMA R28, R14, R15, R25 ;  /* 0x0000000f0e1c7223 */ /* 0x000fc60000000019 */
[----:B------:R-:W2:Y:S04]  /*0650*/  LDG.E R25, desc[UR16][R2.64+0x14] ;  /* 0x0000141002197981 */ /* 0x000ea8000c1e1900 */
[----:B------:R-:W2:Y:S04]  /*0660*/  LDG.E R14, desc[UR16][R4.64+0x18] ;  /* 0x00001810040e7981 */ /* 0x000ea8000c1e1900 */
[----:B------:R-:W2:Y:S01]  /*0670*/  LDG.E R15, desc[UR16][R2.64+0x18] ;  /* 0x00001810020f7981 */ /* 0x000ea2000c1e1900 */
[----:B----4-:R-:W-:-:S04]  /*0680*/  FFMA R19, R19, R18, R28 ;  /* 0x0000001213137223 */ /* 0x010fc8000000001c */
[----:B---3--:R-:W-:Y:S01]  /*0690*/  FFMA R19, R20, R21, R19 ;  /* 0x0000001514137223 */ /* 0x008fe20000000013 */
[----:B------:R-:W-:-:S03]  /*06a0*/  UIADD3 UR11, UPT, UPT, UR11, 0x10, URZ ;  /* 0x000000100b0b7890 */ /* 0x000fc6000fffe0ff */
[----:B------:R-:W-:Y:S01]  /*06b0*/  FFMA R19, R22, R23, R19 ;  /* 0x0000001716137223 */ /* 0x000fe20000000013 */
[----:B------:R-:W-:-:S03]  /*06c0*/  UISETP.NE.AND UP1, UPT, UR11, URZ, UPT ;  /* 0x000000ff0b00728c */ /* 0x000fc6000bf25270 */
[----:B------:R-:W-:Y:S01]  /*06d0*/  FFMA R17, R16, R17, R19 ;  /* 0x0000001110117223 */ /* 0x000fe20000000013 */
[----:B------:R-:W-:Y:S02]  /*06e0*/  IADD3 R11, PT, PT, R11, 0x10, RZ ;  /* 0x000000100b0b7810 */ /* 0x000fe40007ffe0ff */
[----:B------:R-:W-:Y:S01]  /*06f0*/  IADD3 R10, PT, PT, R10, 0x10, RZ ;  /* 0x000000100a0a7810 */ /* 0x000fe20007ffe0ff */
[----:B--2---:R-:W-:-:S04]  /*0700*/  FFMA R13, R12, R13, R17 ;  /* 0x0000000d0c0d7223 */ /* 0x004fc80000000011 */
[----:B------:R-:W-:-:S04]  /*0710*/  FFMA R13, R24, R25, R13 ;  /* 0x00000019180d7223 */ /* 0x000fc8000000000d */
[----:B------:R-:W-:-:S04]  /*0720*/  FFMA R13, R14, R15, R13 ;  /* 0x0000000f0e0d7223 */ /* 0x000fc8000000000d */
[----:B------:R-:W-:Y:S01]  /*0730*/  FFMA R12, R26, R27, R13 ;  /* 0x0000001b1a0c7223 */ /* 0x000fe2000000000d */
[----:B------:R-:W-:Y:S06]  /*0740*/  BRA.U UP1, `(.L_x_15) ;  /* 0xfffffffd01147547 */ /* 0x000fec000b83ffff */
.L_x_14:
[----:B------:R-:W-:Y:S05]  /*0750*/  BRA.U !UP0, `(.L_x_13) ;  /* 0x00000005082c7547 */ /* 0x000fea000b800000 */
[----:B------:R-:W-:Y:S02]  /*0760*/  UISETP.GE.U32.AND UP0, UPT, UR10, 0x8, UPT ;  /* 0x000000080a00788c */ /* 0x000fe4000bf06070 */
[----:B------:R-:W-:-:S04]  /*0770*/  ULOP3.LUT UR6, UR9, 0x7, URZ, 0xc0, !UPT ;  /* 0x0000000709067892 */ /* 0x000fc8000f8ec0ff */
[----:B------:R-:W-:-:S03]  /*0780*/  UISETP.NE.AND UP1, UPT, UR6, URZ, UPT ;  /* 0x000000ff0600728c */ /* 0x000fc6000bf25270 */
[----:B------:R-:W-:Y:S08]  /*0790*/  BRA.U !UP0, `(.L_x_16) ;  /* 0x00000001087c7547 */ /* 0x000ff0000b800000 */
[----:B------:R-:W0:Y:S01]  /*07a0*/  LDC.64 R4, c[0x0][0x380] ;  /* 0x0000e000ff047b82 */ /* 0x000e220000000a00 */
[----:B------:R-:W-:Y:S02]  /*07b0*/  IADD3 R11, PT, PT, R9, UR4, RZ ;  /* 0x00000004090b7c10 */ /* 0x000fe4000fffe0ff */
[----:B------:R-:W-:-:S05]  /*07c0*/  IADD3 R13, PT, PT, R8, UR4, RZ ;  /* 0x00000004080d7c10 */ /* 0x000fca000fffe0ff */
[----:B------:R-:W1:Y:S01]  /*07d0*/  LDC.64 R2, c[0x0][0x388] ;  /* 0x0000e200ff027b82 */ /* 0x000e620000000a00 */
[----:B0-----:R-:W-:-:S05]  /*07e0*/  IMAD.WIDE R4, R11, 0x4, R4 ;  /* 0x000000040b047825 */ /* 0x001fca00078e0204 */
[----:B------:R-:W2:Y:S01]  /*07f0*/  LDG.E R19, desc[UR16][R4.64] ;  /* 0x0000001004137981 */ /* 0x000ea2000c1e1900 */
[----:B-1----:R-:W-:-:S03]  /*0800*/  IMAD.WIDE R2, R13, 0x4, R2 ;  /* 0x000000040d027825 */ /* 0x002fc600078e0202 */
[----:B------:R-:W3:Y:S04]  /*0810*/  LDG.E R21, desc[UR16][R4.64+0x4] ;  /* 0x0000041004157981 */ /* 0x000ee8000c1e1900 */
[----:B------:R-:W2:Y:S04]  /*0820*/  LDG.E R18, desc[UR16][R2.64] ;  /* 0x0000001002127981 */ /* 0x000ea8000c1e1900 */
        /* <DEDUP_REMOVED lines=13> */
[----:B------:R-:W-:Y:S01]  /*0900*/  UIADD3 UR4, UPT, UPT, UR4, 0x8, URZ ;  /* 0x0000000804047890 */ /* 0x000fe2000fffe0ff */
[----:B--2--5:R-:W-:-:S04]  /*0910*/  FFMA R18, R19, R18, R12 ;  /* 0x0000001213127223 */ /* 0x024fc8000000000c */
[----:B---3--:R-:W-:-:S04]  /*0920*/  FFMA R18, R21, R20, R18 ;  /* 0x0000001415127223 */ /* 0x008fc80000000012 */
[----:B----4-:R-:W-:-:S04]  /*0930*/  FFMA R18, R23, R22, R18 ;  /* 0x0000001617127223 */ /* 0x010fc80000000012 */
[----:B------:R-:W-:-:S04]  /*0940*/  FFMA R25, R25, R24, R18 ;  /* 0x0000001819197223 */ /* 0x000fc80000000012 */
[----:B------:R-:W-:-:S04]  /*0950*/  FFMA R16, R16, R17, R25 ;  /* 0x0000001110107223 */ /* 0x000fc80000000019 */
[----:B------:R-:W-:-:S04]  /*0960*/  FFMA R13, R13, R14, R16 ;  /* 0x0000000e0d0d7223 */ /* 0x000fc80000000010 */
[----:B------:R-:W-:-:S04]  /*0970*/  FFMA R10, R10, R11, R13 ;  /* 0x0000000b0a0a7223 */ /* 0x000fc8000000000d */
[----:B------:R-:W-:-:S07]  /*0980*/  FFMA R12, R15, R26, R10 ;  /* 0x0000001a0f0c7223 */ /* 0x000fce000000000a */
.L_x_16:
        /* <DEDUP_REMOVED lines=14> */
[----:B------:R-:W4:Y:S04]  /*0a70*/  LDG.E R13, desc[UR16][R2.64+0x4] ;  /* 0x00000410020d7981 */ /* 0x000f28000c1e1900 */
[----:B------:R-:W4:Y:S04]  /*0a80*/  LDG.E R14, desc[UR16][R4.64+0x4] ;  /* 0x00000410040e7981 */ /* 0x000f28000c1e1900 */
[----:B------:R-:W3:Y:S04]  /*0a90*/  LDG.E R16, desc[UR16][R4.64+0x8] ;  /* 0x0000081004107981 */ /* 0x000ee8000c1e1900 */
[----:B------:R-:W3:Y:S04]  /*0aa0*/  LDG.E R17, desc[UR16][R2.64+0xc] ;  /* 0x00000c1002117981 */ /* 0x000ee8000c1e1900 */
[----:B------:R-:W3:Y:S01]  /*0ab0*/  LDG.E R18, desc[UR16][R4.64+0xc] ;  /* 0x00000c1004127981 */ /* 0x000ee2000c1e1900 */
[----:B------:R-:W-:Y:S01]  /*0ac0*/  UIADD3 UR4, UPT, UPT, UR4, 0x4, URZ ;  /* 0x0000000404047890 */ /* 0x000fe2000fffe0ff */
[----:B--2--5:R-:W-:-:S04]  /*0ad0*/  FFMA R10, R11, R10, R12 ;  /* 0x0000000a0b0a7223 */ /* 0x024fc8000000000c */
[----:B----4-:R-:W-:-:S04]  /*0ae0*/  FFMA R10, R13, R14, R10 ;  /* 0x0000000e0d0a7223 */ /* 0x010fc8000000000a */
[----:B---3--:R-:W-:-:S04]  /*0af0*/  FFMA R10, R15, R16, R10 ;  /* 0x000000100f0a7223 */ /* 0x008fc8000000000a */
[----:B------:R-:W-:-:S07]  /*0b00*/  FFMA R12, R17, R18, R10 ;  /* 0x00000012110c7223 */ /* 0x000fce000000000a */
.L_x_17:
[----:B------:R-:W-:Y:S05]  /*0b10*/  BRA.U !UP1, `(.L_x_13) ;  /* 0x00000001093c7547 */ /* 0x000fea000b800000 */
[----:B------:R-:W0:Y:S01]  /*0b20*/  LDC.64 R14, c[0x0][0x380] ;  /* 0x0000e000ff0e7b82 */ /* 0x000e220000000a00 */
[----:B------:R-:W-:Y:S01]  /*0b30*/  IADD3 R13, PT, PT, R8, UR4, RZ ;  /* 0x00000004080d7c10 */ /* 0x000fe2000fffe0ff */
[----:B------:R-:W-:Y:S01]  /*0b40*/  UIADD3 UR5, UPT, UPT, -UR5, URZ, URZ ;  /* 0x000000ff05057290 */ /* 0x000fe2000fffe1ff */
[----:B------:R-:W-:-:S05]  /*0b50*/  IADD3 R9, PT, PT, R9, UR4, RZ ;  /* 0x0000000409097c10 */ /* 0x000fca000fffe0ff */
[----:B------:R-:W1:Y:S06]  /*0b60*/  LDC.64 R10, c[0x0][0x388] ;  /* 0x0000e200ff0a7b82 */ /* 0x000e6c0000000a00 */
.L_x_18:
[----:B-1----:R-:W-:-:S04]  /*0b70*/  IMAD.WIDE R2, R13, 0x4, R10 ;  /* 0x000000040d027825 */ /* 0x002fc800078e020a */
[----:B0-----:R-:W-:Y:S02]  /*0b80*/  IMAD.WIDE R4, R9, 0x4, R14 ;  /* 0x0000000409047825 */ /* 0x001fe400078e020e */
[----:B------:R-:W2:Y:S04]  /*0b90*/  LDG.E R2, desc[UR16][R2.64] ;  /* 0x0000001002027981 */ /* 0x000ea8000c1e1900 */
[----:B------:R-:W2:Y:S01]  /*0ba0*/  LDG.E R5, desc[UR16][R4.64] ;  /* 0x0000001004057981 */ /* 0x000ea2000c1e1900 */
[----:B------:R-:W-:Y:S01]  /*0bb0*/  UIADD3 UR5, UPT, UPT, UR5, 0x1, URZ ;  /* 0x0000000105057890 */ /* 0x000fe2000fffe0ff */
[----:B------:R-:W-:Y:S02]  /*0bc0*/  IADD3 R13, PT, PT, R13, 0x1, RZ ;  /* 0x000000010d0d7810 */ /* 0x000fe40007ffe0ff */
[----:B------:R-:W-:Y:S01]  /*0bd0*/  IADD3 R9, PT, PT, R9, 0x1, RZ ;  /* 0x0000000109097810 */ /* 0x000fe20007ffe0ff */
[----:B------:R-:W-:Y:S01]  /*0be0*/  UISETP.NE.AND UP0, UPT, UR5, URZ, UPT ;  /* 0x000000ff0500728c */ /* 0x000fe2000bf05270 */
[----:B--2--5:R-:W-:-:S08]  /*0bf0*/  FFMA R12, R5, R2, R12 ;  /* 0x00000002050c7223 */ /* 0x024fd0000000000c */
[----:B------:R-:W-:Y:S05]  /*0c00*/  BRA.U UP0, `(.L_x_18) ;  /* 0xfffffffd00d87547 */ /* 0x000fea000b83ffff */
.L_x_13:
[----:B------:R-:W0:Y:S01]  /*0c10*/  LDC.64 R2, c[0x0][0x398] ;  /* 0x0000e600ff027b82 */ /* 0x000e220000000a00 */
[----:B------:R-:W-:-:S04]  /*0c20*/  IMAD R7, R7, R0, R6 ;  /* 0x0000000007077224 */ /* 0x000fc800078e0206 */
[----:B0-----:R-:W-:-:S05]  /*0c30*/  IMAD.WIDE R2, R7, 0x4, R2 ;  /* 0x0000000407027825 */ /* 0x001fca00078e0202 */
[----:B-----5:R-:W-:Y:S01]  /*0c40*/  STG.E desc[UR16][R2.64], R12 ;  /* 0x0000000c02007986 */ /* 0x020fe2000c101910 */
[----:B------:R-:W-:Y:S05]  /*0c50*/  EXIT ;  /* 0x000000000000794d */ /* 0x000fea0003800000 */
.L_x_19:
        /* <DEDUP_REMOVED lines=10> */
.L_x_21:


//--------------------- .nv.shared.reserved.0     --------------------------
	.section	.nv.shared.reserved.0,"aw",@nobits
	.weak		__nv_reservedSMEM_offset_0_alias
	.size		__nv_reservedSMEM_offset_0_alias, 0, 64
	.other		__nv_reservedSMEM_offset_0_alias,@"STO_CUDA_RESERVED_SHARED STV_DEFAULT"
__nv_reservedSMEM_offset_0_alias:
	.zero		0
	.zero		64


//--------------------- .nv.constant0._Z15backward_kernelPfS_S_S_S_S_iii --------------------------
	.section	.nv.constant0._Z15backward_kernelPfS_S_S_S_S_iii,"a",@progbits
	.sectionflags	@""
	.align	4
.nv.constant0._Z15backward_kernelPfS_S_S_S_S_iii:
	.zero		956


//--------------------- .nv.constant0._Z14forward_kernelPfS_S_S_iii --------------------------
	.section	.nv.constant0._Z14forward_kernelPfS_S_S_iii,"a",@progbits
	.sectionflags	@""
	.align	4
.nv.constant0._Z14forward_kernelPfS_S_S_iii:
	.zero		940


//--------------------- SYMBOLS --------------------------

	.type		.nv.reservedSmem.offset0,@object
	.size		.nv.reservedSmem.offset0,0x4
